	.target	sm_90a

	.elftype	@"ET_EXEC"


//--------------------- .note.nv.tkinfo           --------------------------
	.section	.note.nv.tkinfo,"",@"SHT_NOTE"
	.sectionflags	@"SHF_NOTE_NV_TKINFO"
	.tkinfo
        /*0018*/ 	.word	0x00000002
        /*0030*/ 	.string	""
        /*0030*/ 	.string	"ptxas"
        /*0030*/ 	.string	"Cuda compilation tools, release 13.0, V13.0.88"
        /*0030*/ 	.string	"Build cuda_13.0.r13.0/compiler.36424714_0"
        /*0030*/ 	.string	"-arch sm_90a -m 64 "



//--------------------- .note.nv.cuinfo           --------------------------
	.section	.note.nv.cuinfo,"",@"SHT_NOTE"
	.sectionflags	@"SHF_NOTE_NV_CUINFO"
        /*0018*/ 	.short	0x0002
        /*001a*/ 	.short	0x005a
        /*001c*/ 	.short	0x0082
	.zero		2


//--------------------- .nv.info                  --------------------------
	.section	.nv.info,"",@"SHT_CUDA_INFO"
	.align	4


	//----- nvinfo : EIATTR_REGCOUNT
	.align		4
        /*0000*/ 	.byte	0x04, 0x2f
        /*0002*/ 	.short	(.L_15 - .L_14)
	.align		4
.L_14:
        /*0004*/ 	.word	index@(_ZN7cutlass13device_kernelINS_4gemm6kernel13GemmUniversalIN4cute5tupleIJiiiiEEENS1_10collective13CollectiveMmaINS1_34MainloopSm90TmaGmmaWarpSpecializedILi4ENS5_IJNS4_1CILi1EEESB_SB_EEENS1_35KernelTmaWarpSpecializedCooperativeEEENS5_IJNSA_ILi256EEESF_NSA_ILi32EEEEEENS_10bfloat16_tENS5_IJlSB_lEEESI_SJ_NS4_8TiledMMAINS4_8MMA_AtomIJNS4_4SM904GMMA28MMA_64x256x16_F32BF16BF16_SSILNSN_5MajorE0ELSP_0ELNSN_7ScaleInE1ELSQ_1EEEEEENS4_6LayoutINS5_IJNSA_ILi2EEESB_SB_EEENS5_IJSB_NSA_ILi0EEESW_EEEEENS5_IJNS4_10UnderscoreESZ_SZ_EEEEENS4_13SM90_TMA_LOADENS4_14ComposedLayoutINS4_7SwizzleILi2ELi4ELi3EEENS4_18smem_ptr_flag_bitsILi16EEENST_INS5_IJNSA_ILi8EEESG_EEENS5_IJSG_SB_EEEEEEEvNS4_8identityES12_S1C_vS1D_EENS_8epilogue10collective6detail29Sm90TmaWarpSpecializedAdapterINS1G_15DefaultEpilogueISI_SJ_SJ_NS1F_6thread17LinearCombinationISI_Li1EffLNS1K_9ScaleType4KindE0ELNS_15FloatRoundStyleE2ESI_EENS1_15EpilogueDefaultEEEEEvvEEEEvNT_6ParamsE)
        /*0008*/ 	.word	0x000000a8


	//----- nvinfo : EIATTR_FRAME_SIZE
	.align		4
.L_15:
        /*000c*/ 	.byte	0x04, 0x11
        /*000e*/ 	.short	(.L_17 - .L_16)
	.align		4
.L_16:
        /*0010*/ 	.word	index@(_ZN7cutlass13device_kernelINS_4gemm6kernel13GemmUniversalIN4cute5tupleIJiiiiEEENS1_10collective13CollectiveMmaINS1_34MainloopSm90TmaGmmaWarpSpecializedILi4ENS5_IJNS4_1CILi1EEESB_SB_EEENS1_35KernelTmaWarpSpecializedCooperativeEEENS5_IJNSA_ILi256EEESF_NSA_ILi32EEEEEENS_10bfloat16_tENS5_IJlSB_lEEESI_SJ_NS4_8TiledMMAINS4_8MMA_AtomIJNS4_4SM904GMMA28MMA_64x256x16_F32BF16BF16_SSILNSN_5MajorE0ELSP_0ELNSN_7ScaleInE1ELSQ_1EEEEEENS4_6LayoutINS5_IJNSA_ILi2EEESB_SB_EEENS5_IJSB_NSA_ILi0EEESW_EEEEENS5_IJNS4_10UnderscoreESZ_SZ_EEEEENS4_13SM90_TMA_LOADENS4_14ComposedLayoutINS4_7SwizzleILi2ELi4ELi3EEENS4_18smem_ptr_flag_bitsILi16EEENST_INS5_IJNSA_ILi8EEESG_EEENS5_IJSG_SB_EEEEEEEvNS4_8identityES12_S1C_vS1D_EENS_8epilogue10collective6detail29Sm90TmaWarpSpecializedAdapterINS1G_15DefaultEpilogueISI_SJ_SJ_NS1F_6thread17LinearCombinationISI_Li1EffLNS1K_9ScaleType4KindE0ELNS_15FloatRoundStyleE2ESI_EENS1_15EpilogueDefaultEEEEEvvEEEEvNT_6ParamsE)
        /*0014*/ 	.word	0x000004c0


	//----- nvinfo : EIATTR_MIN_STACK_SIZE
	.align		4
.L_17:
        /*0018*/ 	.byte	0x04, 0x12
        /*001a*/ 	.short	(.L_19 - .L_18)
	.align		4
.L_18:
        /*001c*/ 	.word	index@(_ZN7cutlass13device_kernelINS_4gemm6kernel13GemmUniversalIN4cute5tupleIJiiiiEEENS1_10collective13CollectiveMmaINS1_34MainloopSm90TmaGmmaWarpSpecializedILi4ENS5_IJNS4_1CILi1EEESB_SB_EEENS1_35KernelTmaWarpSpecializedCooperativeEEENS5_IJNSA_ILi256EEESF_NSA_ILi32EEEEEENS_10bfloat16_tENS5_IJlSB_lEEESI_SJ_NS4_8TiledMMAINS4_8MMA_AtomIJNS4_4SM904GMMA28MMA_64x256x16_F32BF16BF16_SSILNSN_5MajorE0ELSP_0ELNSN_7ScaleInE1ELSQ_1EEEEEENS4_6LayoutINS5_IJNSA_ILi2EEESB_SB_EEENS5_IJSB_NSA_ILi0EEESW_EEEEENS5_IJNS4_10UnderscoreESZ_SZ_EEEEENS4_13SM90_TMA_LOADENS4_14ComposedLayoutINS4_7SwizzleILi2ELi4ELi3EEENS4_18smem_ptr_flag_bitsILi16EEENST_INS5_IJNSA_ILi8EEESG_EEENS5_IJSG_SB_EEEEEEEvNS4_8identityES12_S1C_vS1D_EENS_8epilogue10collective6detail29Sm90TmaWarpSpecializedAdapterINS1G_15DefaultEpilogueISI_SJ_SJ_NS1F_6thread17LinearCombinationISI_Li1EffLNS1K_9ScaleType4KindE0ELNS_15FloatRoundStyleE2ESI_EENS1_15EpilogueDefaultEEEEEvvEEEEvNT_6ParamsE)
        /*0020*/ 	.word	0x000004c0
.L_19:


//--------------------- .nv.compat                --------------------------
	.section	.nv.compat,"",@"SHT_CUDA_COMPAT_INFO"
	.align	4
        /*0000*/ 	.byte	0x02, 0x09, 0x01, 0x00, 0x02, 0x02, 0x04, 0x00, 0x02, 0x05, 0x05, 0x00, 0x03, 0x07, 0x01, 0x01
        /*0010*/ 	.byte	0x02, 0x03, 0x01, 0x00, 0x02, 0x06, 0x01, 0x00, 0x04, 0x0b, 0x08, 0x00, 0x00, 0x00, 0x00, 0x00
        /*0020*/ 	.byte	0x00, 0x00, 0x00, 0x00


//--------------------- .nv.info._ZN7cutlass13device_kernelINS_4gemm6kernel13GemmUniversalIN4cute5tupleIJiiiiEEENS1_10collective13CollectiveMmaINS1_34MainloopSm90TmaGmmaWarpSpecializedILi4ENS5_IJNS4_1CILi1EEESB_SB_EEENS1_35KernelTmaWarpSpecializedCooperativeEEENS5_IJNSA_ILi256EEESF_NSA_ILi32EEEEEENS_10bfloat16_tENS5_IJlSB_lEEESI_SJ_NS4_8TiledMMAINS4_8MMA_AtomIJNS4_4SM904GMMA28MMA_64x256x16_F32BF16BF16_SSILNSN_5MajorE0ELSP_0ELNSN_7ScaleInE1ELSQ_1EEEEEENS4_6LayoutINS5_IJNSA_ILi2EEESB_SB_EEENS5_IJSB_NSA_ILi0EEESW_EEEEENS5_IJNS4_10UnderscoreESZ_SZ_EEEEENS4_13SM90_TMA_LOADENS4_14ComposedLayoutINS4_7SwizzleILi2ELi4ELi3EEENS4_18smem_ptr_flag_bitsILi16EEENST_INS5_IJNSA_ILi8EEESG_EEENS5_IJSG_SB_EEEEEEEvNS4_8identityES12_S1C_vS1D_EENS_8epilogue10collective6detail29Sm90TmaWarpSpecializedAdapterINS1G_15DefaultEpilogueISI_SJ_SJ_NS1F_6thread17LinearCombinationISI_Li1EffLNS1K_9ScaleType4KindE0ELNS_15FloatRoundStyleE2ESI_EENS1_15EpilogueDefaultEEEEEvvEEEEvNT_6ParamsE --------------------------
	.section	.nv.info._ZN7cutlass13device_kernelINS_4gemm6kernel13GemmUniversalIN4cute5tupleIJiiiiEEENS1_10collective13CollectiveMmaINS1_34MainloopSm90TmaGmmaWarpSpecializedILi4ENS5_IJNS4_1CILi1EEESB_SB_EEENS1_35KernelTmaWarpSpecializedCooperativeEEENS5_IJNSA_ILi256EEESF_NSA_ILi32EEEEEENS_10bfloat16_tENS5_IJlSB_lEEESI_SJ_NS4_8TiledMMAINS4_8MMA_AtomIJNS4_4SM904GMMA28MMA_64x256x16_F32BF16BF16_SSILNSN_5MajorE0ELSP_0ELNSN_7ScaleInE1ELSQ_1EEEEEENS4_6LayoutINS5_IJNSA_ILi2EEESB_SB_EEENS5_IJSB_NSA_ILi0EEESW_EEEEENS5_IJNS4_10UnderscoreESZ_SZ_EEEEENS4_13SM90_TMA_LOADENS4_14ComposedLayoutINS4_7SwizzleILi2ELi4ELi3EEENS4_18smem_ptr_flag_bitsILi16EEENST_INS5_IJNSA_ILi8EEESG_EEENS5_IJSG_SB_EEEEEEEvNS4_8identityES12_S1C_vS1D_EENS_8epilogue10collective6detail29Sm90TmaWarpSpecializedAdapterINS1G_15DefaultEpilogueISI_SJ_SJ_NS1F_6thread17LinearCombinationISI_Li1EffLNS1K_9ScaleType4KindE0ELNS_15FloatRoundStyleE2ESI_EENS1_15EpilogueDefaultEEEEEvvEEEEvNT_6ParamsE,"",@"SHT_CUDA_INFO"
	.sectionflags	@""
	.align	4


	//----- nvinfo : EIATTR_CUDA_API_VERSION
	.align		4
        /*0000*/ 	.byte	0x04, 0x37
        /*0002*/ 	.short	(.L_21 - .L_20)
.L_20:
        /*0004*/ 	.word	0x00000082


	//----- nvinfo : EIATTR_KPARAM_INFO
	.align		4
.L_21:
        /*0008*/ 	.byte	0x04, 0x17
        /*000a*/ 	.short	(.L_23 - .L_22)
.L_22:
        /*000c*/ 	.word	0x00000000
        /*0010*/ 	.short	0x0000
        /*0012*/ 	.short	0x0070
        /*0014*/ 	.byte	0x00, 0xf0, 0x01, 0x10


	//----- nvinfo : EIATTR_SPARSE_MMA_MASK
	.align		4
.L_23:
        /*0018*/ 	.byte	0x03, 0x50
        /*001a*/ 	.short	0x0000


	//----- nvinfo : EIATTR_MAXREG_COUNT
	.align		4
        /*001c*/ 	.byte	0x03, 0x1b
        /*001e*/ 	.short	0x00a8


	//----- nvinfo : EIATTR_NUM_BARRIERS
	.align		4
        /*0020*/ 	.byte	0x02, 0x4c
        /*0022*/ 	.byte	0x01
	.zero		1


	//----- nvinfo : EIATTR_EXTERNS
	.align		4
        /*0024*/ 	.byte	0x04, 0x0f
        /*0026*/ 	.short	(.L_25 - .L_24)


	//   ....[0]....
	.align		4
.L_24:
        /*0028*/ 	.word	index@(__assertfail)


	//----- nvinfo : EIATTR_ANNOTATIONS
	.align		4
.L_25:
        /*002c*/ 	.byte	0x04, 0x55
        /*002e*/ 	.short	(.L_27 - .L_26)


	//   ....[0]....
.L_26:
        /*0030*/ 	.word	0x00000001
        /*0034*/ 	.byte	0x90, 0x06, 0x00, 0x00, 0x01, 0x00, 0x00, 0x00, 0xb0, 0x06, 0x00, 0x00, 0x01, 0x00, 0x00, 0x00
        /* <DEDUP_REMOVED lines=377> */
        /*17d4*/ 	.byte	0x00, 0x6d, 0x01, 0x00


	//----- nvinfo : EIATTR_MERCURY_ISA_VERSION
	.align		4
.L_27:
        /*17d8*/ 	.byte	0x03, 0x5f
        /*17da*/ 	.short	0x0101


	//----- nvinfo : EIATTR_INT_WARP_WIDE_INSTR_OFFSETS
	.align		4
        /*17dc*/ 	.byte	0x04, 0x31
        /*17de*/ 	.short	(.L_29 - .L_28)


	//   ....[0]....
.L_28:
        /*17e0*/ 	.word	0x00000500


	//   ....[1]....
        /*17e4*/ 	.word	0x00000510


	//   ....[2]....
        /*17e8*/ 	.word	0x000005a0


	//----- nvinfo : EIATTR_COOP_GROUP_MASK_REGIDS
	.align		4
.L_29:
        /*17ec*/ 	.byte	0x04, 0x29
        /*17ee*/ 	.short	(.L_31 - .L_30)


	//   ....[0]....
.L_30:
        /*17f0*/ 	.word	0xffffffff


	//   ....[1]....
        /*17f4*/ 	.word	0xffffffff


	//   ....[2]....
        /*17f8*/ 	.word	0xffffffff


	//   ....[3]....
        /*17fc*/ 	.word	0xffffffff


	//   ....[4]....
        /*1800*/ 	.word	0xffffffff


	//----- nvinfo : EIATTR_COOP_GROUP_INSTR_OFFSETS
	.align		4
.L_31:
        /*1804*/ 	.byte	0x04, 0x28
        /*1806*/ 	.short	(.L_33 - .L_32)


	//   ....[0]....
.L_32:
        /*1808*/ 	.word	0x00000070


	//   ....[1]....
        /*180c*/ 	.word	0x00000080


	//   ....[2]....
        /*1810*/ 	.word	0x000001a0


	//   ....[3]....
        /*1814*/ 	.word	0x000003b0


	//   ....[4]....
        /*1818*/ 	.word	0x00001170


	//----- nvinfo : EIATTR_REG_RECONFIG
	.align		4
.L_33:
        /*181c*/ 	.byte	0x01, 0x54
	.zero		2


	//----- nvinfo : EIATTR_SYSCALL_OFFSETS
	.align		4
        /*1820*/ 	.byte	0x04, 0x46
        /*1822*/ 	.short	(.L_35 - .L_34)


	//   ....[0]....
.L_34:
        /*1824*/ 	.word	0x00001320


	//----- nvinfo : EIATTR_MBARRIER_INSTR_OFFSETS
	.align		4
.L_35:
        /*1828*/ 	.byte	0x04, 0x39
        /*182a*/ 	.short	(.L_37 - .L_36)


	//   ....[0]....
.L_36:
        /*182c*/ 	.word	0x00000320
        /*1830*/ 	.word	0x000000ff
        /*1834*/ 	.word	0x00000000
        /*1838*/ 	.short	0x0100
        /*183a*/ 	.byte	0x08
	.zero		1


	//   ....[1]....
        /*183c*/ 	.word	0x00000330
        /*1840*/ 	.word	0x000000ff
        /*1844*/ 	.word	0x00000020
        /*1848*/ 	.short	0x0100
        /*184a*/ 	.byte	0x08
	.zero		1


	//   ....[2]....
        /*184c*/ 	.word	0x00000340
        /*1850*/ 	.word	0x000000ff
        /*1854*/ 	.word	0x00000008
        /*1858*/ 	.short	0x0100
        /*185a*/ 	.byte	0x08
	.zero		1


	//   ....[3]....
        /*185c*/ 	.word	0x00000350
        /*1860*/ 	.word	0x000000ff
        /*1864*/ 	.word	0x00000028
        /*1868*/ 	.short	0x0100
        /*186a*/ 	.byte	0x08
	.zero		1


	//   ....[4]....
        /*186c*/ 	.word	0x00000360
        /*1870*/ 	.word	0x000000ff
        /*1874*/ 	.word	0x00000010
        /*1878*/ 	.short	0x0100
        /*187a*/ 	.byte	0x08
	.zero		1


	//   ....[5]....
        /*187c*/ 	.word	0x00000370
        /*1880*/ 	.word	0x000000ff
        /*1884*/ 	.word	0x00000030
        /*1888*/ 	.short	0x0100
        /*188a*/ 	.byte	0x08
	.zero		1


	//   ....[6]....
        /*188c*/ 	.word	0x00000380
        /*1890*/ 	.word	0x000000ff
        /*1894*/ 	.word	0x00000018
        /*1898*/ 	.short	0x0100
        /*189a*/ 	.byte	0x08
	.zero		1


	//   ....[7]....
        /*189c*/ 	.word	0x00000390
        /*18a0*/ 	.word	0x000000ff
        /*18a4*/ 	.word	0x00000038
        /*18a8*/ 	.short	0x0100
        /*18aa*/ 	.byte	0x08
	.zero		1


	//   ....[8]....
        /*18ac*/ 	.word	0x00000620
        /*18b0*/ 	.word	0x000000ff
        /*18b4*/ 	.word	0x00000050
        /*18b8*/ 	.short	0x0100
        /*18ba*/ 	.byte	0x10
	.zero		1


	//   ....[9]....
        /*18bc*/ 	.word	0x000006c0
        /*18c0*/ 	.word	0x000000ff
        /*18c4*/ 	.word	0x00000058
        /*18c8*/ 	.short	0x0100
        /*18ca*/ 	.byte	0x10
	.zero		1


	//   ....[10]....
        /*18cc*/ 	.word	0x000013c0
        /*18d0*/ 	.word	0x00000003
        /*18d4*/ 	.word	0x00000000
        /*18d8*/ 	.short	0x010a
        /*18da*/ 	.byte	0x3f
	.zero		1


	//   ....[11]....
        /*18dc*/ 	.word	0x00001400
        /*18e0*/ 	.word	0x00000003
        /*18e4*/ 	.word	0x00000000
        /*18e8*/ 	.short	0x010a
        /*18ea*/ 	.byte	0x3f
	.zero		1


	//   ....[12]....
        /*18ec*/ 	.word	0x000029a0
        /*18f0*/ 	.word	0x000000ff
        /*18f4*/ 	.word	0x00000000
        /*18f8*/ 	.short	0x010a
        /*18fa*/ 	.byte	0x04
	.zero		1


	//   ....[13]....
        /*18fc*/ 	.word	0x000029e0
        /*1900*/ 	.word	0x000000ff
        /*1904*/ 	.word	0x00000000
        /*1908*/ 	.short	0x010a
        /*190a*/ 	.byte	0x04
	.zero		1


	//   ....[14]....
        /*190c*/ 	.word	0x00004a20
        /*1910*/ 	.word	0x000000ff
        /*1914*/ 	.word	0x00000000
        /*1918*/ 	.short	0x0101
        /*191a*/ 	.byte	0x04
	.zero		1


	//   ....[15]....
        /*191c*/ 	.word	0x00004c10
        /*1920*/ 	.word	0x000000ff
        /*1924*/ 	.word	0x00000000
        /*1928*/ 	.short	0x0101
        /*192a*/ 	.byte	0x04
	.zero		1


	//   ....[16]....
        /*192c*/ 	.word	0x000168b0
        /*1930*/ 	.word	0x0000000a
        /*1934*/ 	.word	0x00000020
        /*1938*/ 	.short	0x010a
        /*193a*/ 	.byte	0x3f
	.zero		1


	//   ....[17]....
        /*193c*/ 	.word	0x00016c40
        /*1940*/ 	.word	0x00000002
        /*1944*/ 	.word	0x00000058
        /*1948*/ 	.short	0x0101
        /*194a*/ 	.byte	0x3f
	.zero		1


	//   ....[18]....
        /*194c*/ 	.word	0x00017400
        /*1950*/ 	.word	0x00000005
        /*1954*/ 	.word	0x00000000
        /*1958*/ 	.short	0x010a
        /*195a*/ 	.byte	0x3f
	.zero		1


	//   ....[19]....
        /*195c*/ 	.word	0x00017490
        /*1960*/ 	.word	0x00000007
        /*1964*/ 	.word	0x00000000
        /*1968*/ 	.short	0x010a
        /*196a*/ 	.byte	0x3f
	.zero		1


	//   ....[20]....
        /*196c*/ 	.word	0x00017520
        /*1970*/ 	.word	0x00000007
        /*1974*/ 	.word	0x00000000
        /*1978*/ 	.short	0x010a
        /*197a*/ 	.byte	0x3f
	.zero		1


	//   ....[21]....
        /*197c*/ 	.word	0x000175b0
        /*1980*/ 	.word	0x00000003
        /*1984*/ 	.word	0x00000000
        /*1988*/ 	.short	0x010a
        /*198a*/ 	.byte	0x3f
	.zero		1


	//   ....[22]....
        /*198c*/ 	.word	0x00017610
        /*1990*/ 	.word	0x00000003
        /*1994*/ 	.word	0x00000000
        /*1998*/ 	.short	0x010a
        /*199a*/ 	.byte	0x3f
	.zero		1


	//   ....[23]....
        /*199c*/ 	.word	0x00017670
        /*19a0*/ 	.word	0x00000005
        /*19a4*/ 	.word	0x00000000
        /*19a8*/ 	.short	0x010a
        /*19aa*/ 	.byte	0x3f
	.zero		1


	//   ....[24]....
        /*19ac*/ 	.word	0x00017740
        /*19b0*/ 	.word	0x0000000a
        /*19b4*/ 	.word	0x00000020
        /*19b8*/ 	.short	0x010a
        /*19ba*/ 	.byte	0x3f
	.zero		1


	//   ....[25]....
        /*19bc*/ 	.word	0x00017810
        /*19c0*/ 	.word	0x00000005
        /*19c4*/ 	.word	0x00000000
        /*19c8*/ 	.short	0x010a
        /*19ca*/ 	.byte	0x3f
	.zero		1


	//   ....[26]....
        /*19cc*/ 	.word	0x00017860
        /*19d0*/ 	.word	0x00000007
        /*19d4*/ 	.word	0x00000000
        /*19d8*/ 	.short	0x010a
        /*19da*/ 	.byte	0x3f
	.zero		1


	//   ....[27]....
        /*19dc*/ 	.word	0x000178b0
        /*19e0*/ 	.word	0x00000007
        /*19e4*/ 	.word	0x00000000
        /*19e8*/ 	.short	0x010a
        /*19ea*/ 	.byte	0x3f
	.zero		1


	//----- nvinfo : EIATTR_NUM_MBARRIERS
	.align		4
.L_37:
        /*19ec*/ 	.byte	0x03, 0x38
        /*19ee*/ 	.short	0x000a


	//----- nvinfo : EIATTR_EXIT_INSTR_OFFSETS
	.align		4
        /*19f0*/ 	.byte	0x04, 0x1c
        /*19f2*/ 	.short	(.L_39 - .L_38)


	//   ....[0]....
.L_38:
        /*19f4*/ 	.word	0x00000720


	//   ....[1]....
        /*19f8*/ 	.word	0x00001090


	//   ....[2]....
        /*19fc*/ 	.word	0x00015e30


	//   ....[3]....
        /*1a00*/ 	.word	0x00016540


	//   ....[4]....
        /*1a04*/ 	.word	0x00017600


	//----- nvinfo : EIATTR_MAX_THREADS
	.align		4
.L_39:
        /*1a08*/ 	.byte	0x04, 0x05
        /*1a0a*/ 	.short	(.L_41 - .L_40)
.L_40:
        /*1a0c*/ 	.word	0x00000180
        /*1a10*/ 	.word	0x00000001
        /*1a14*/ 	.word	0x00000001


	//----- nvinfo : EIATTR_CRS_STACK_SIZE
	.align		4
.L_41:
        /*1a18*/ 	.byte	0x04, 0x1e
        /*1a1a*/ 	.short	(.L_43 - .L_42)
.L_42:
        /*1a1c*/ 	.word	0x00000000


	//----- nvinfo : EIATTR_CBANK_PARAM_SIZE
	.align		4
.L_43:
        /*1a20*/ 	.byte	0x03, 0x19
        /*1a22*/ 	.short	0x0470


	//----- nvinfo : EIATTR_PARAM_CBANK
	.align		4
        /*1a24*/ 	.byte	0x04, 0x0a
        /*1a26*/ 	.short	(.L_45 - .L_44)
	.align		4
.L_44:
        /*1a28*/ 	.word	index@(.nv.constant0._ZN7cutlass13device_kernelINS_4gemm6kernel13GemmUniversalIN4cute5tupleIJiiiiEEENS1_10collective13CollectiveMmaINS1_34MainloopSm90TmaGmmaWarpSpecializedILi4ENS5_IJNS4_1CILi1EEESB_SB_EEENS1_35KernelTmaWarpSpecializedCooperativeEEENS5_IJNSA_ILi256EEESF_NSA_ILi32EEEEEENS_10bfloat16_tENS5_IJlSB_lEEESI_SJ_NS4_8TiledMMAINS4_8MMA_AtomIJNS4_4SM904GMMA28MMA_64x256x16_F32BF16BF16_SSILNSN_5MajorE0ELSP_0ELNSN_7ScaleInE1ELSQ_1EEEEEENS4_6LayoutINS5_IJNSA_ILi2EEESB_SB_EEENS5_IJSB_NSA_ILi0EEESW_EEEEENS5_IJNS4_10UnderscoreESZ_SZ_EEEEENS4_13SM90_TMA_LOADENS4_14ComposedLayoutINS4_7SwizzleILi2ELi4ELi3EEENS4_18smem_ptr_flag_bitsILi16EEENST_INS5_IJNSA_ILi8EEESG_EEENS5_IJSG_SB_EEEEEEEvNS4_8identityES12_S1C_vS1D_EENS_8epilogue10collective6detail29Sm90TmaWarpSpecializedAdapterINS1G_15DefaultEpilogueISI_SJ_SJ_NS1F_6thread17LinearCombinationISI_Li1EffLNS1K_9ScaleType4KindE0ELNS_15FloatRoundStyleE2ESI_EENS1_15EpilogueDefaultEEEEEvvEEEEvNT_6ParamsE)
        /*1a2c*/ 	.short	0x0210
        /*1a2e*/ 	.short	0x0470


	//----- nvinfo : EIATTR_SW_WAR
	.align		4
.L_45:
        /*1a30*/ 	.byte	0x04, 0x36
        /*1a32*/ 	.short	(.L_47 - .L_46)
.L_46:
        /*1a34*/ 	.word	0x00000008
.L_47:


//--------------------- .nv.callgraph             --------------------------
	.section	.nv.callgraph,"",@"SHT_CUDA_CALLGRAPH"
	.align	4
	.sectionentsize	8
	.align		4
        /*0000*/ 	.word	0x00000000
	.align		4
        /*0004*/ 	.word	0xffffffff
	.align		4
        /*0008*/ 	.word	index@(_ZN7cutlass13device_kernelINS_4gemm6kernel13GemmUniversalIN4cute5tupleIJiiiiEEENS1_10collective13CollectiveMmaINS1_34MainloopSm90TmaGmmaWarpSpecializedILi4ENS5_IJNS4_1CILi1EEESB_SB_EEENS1_35KernelTmaWarpSpecializedCooperativeEEENS5_IJNSA_ILi256EEESF_NSA_ILi32EEEEEENS_10bfloat16_tENS5_IJlSB_lEEESI_SJ_NS4_8TiledMMAINS4_8MMA_AtomIJNS4_4SM904GMMA28MMA_64x256x16_F32BF16BF16_SSILNSN_5MajorE0ELSP_0ELNSN_7ScaleInE1ELSQ_1EEEEEENS4_6LayoutINS5_IJNSA_ILi2EEESB_SB_EEENS5_IJSB_NSA_ILi0EEESW_EEEEENS5_IJNS4_10UnderscoreESZ_SZ_EEEEENS4_13SM90_TMA_LOADENS4_14ComposedLayoutINS4_7SwizzleILi2ELi4ELi3EEENS4_18smem_ptr_flag_bitsILi16EEENST_INS5_IJNSA_ILi8EEESG_EEENS5_IJSG_SB_EEEEEEEvNS4_8identityES12_S1C_vS1D_EENS_8epilogue10collective6detail29Sm90TmaWarpSpecializedAdapterINS1G_15DefaultEpilogueISI_SJ_SJ_NS1F_6thread17LinearCombinationISI_Li1EffLNS1K_9ScaleType4KindE0ELNS_15FloatRoundStyleE2ESI_EENS1_15EpilogueDefaultEEEEEvvEEEEvNT_6ParamsE)
	.align		4
        /*000c*/ 	.word	index@(__assertfail)
	.align		4
        /*0010*/ 	.word	0x00000000
	.align		4
        /*0014*/ 	.word	0xfffffffe
	.align		4
        /*0018*/ 	.word	0x00000000
	.align		4
        /*001c*/ 	.word	0xfffffffd
	.align		4
        /*0020*/ 	.word	0x00000000
	.align		4
        /*0024*/ 	.word	0xfffffffc


//--------------------- .nv.constant4             --------------------------
	.section	.nv.constant4,"a",@progbits
	.align	8
	.align		8
.nv.constant4:
        /*0000*/ 	.dword	__assertfail
	.align		8
        /*0008*/ 	.dword	__unnamed_1
	.align		8
        /*0010*/ 	.dword	_ZN40_INTERNAL_e9905c86_4_k_cu_3a831721_208474cuda3std3__45__cpo5beginE
	.align		8
        /*0018*/ 	.dword	_ZN40_INTERNAL_e9905c86_4_k_cu_3a831721_208474cuda3std3__45__cpo3endE
	.align		8
        /*0020*/ 	.dword	_ZN40_INTERNAL_e9905c86_4_k_cu_3a831721_208474cuda3std3__45__cpo6cbeginE
	.align		8
        /*0028*/ 	.dword	_ZN40_INTERNAL_e9905c86_4_k_cu_3a831721_208474cuda3std3__45__cpo4cendE
	.align		8
        /*0030*/ 	.dword	_ZN40_INTERNAL_e9905c86_4_k_cu_3a831721_208474cuda3std3__442_GLOBAL__N__e9905c86_4_k_cu_3a831721_208476ignoreE
	.align		8
        /*0038*/ 	.dword	_ZN40_INTERNAL_e9905c86_4_k_cu_3a831721_208474cuda3std3__419piecewise_constructE
	.align		8
        /*0040*/ 	.dword	_ZN40_INTERNAL_e9905c86_4_k_cu_3a831721_208474cuda3std3__48in_placeE
	.align		8
        /*0048*/ 	.dword	_ZN40_INTERNAL_e9905c86_4_k_cu_3a831721_208474cuda3std6ranges3__45__cpo4swapE
	.align		8
        /*0050*/ 	.dword	_ZN40_INTERNAL_e9905c86_4_k_cu_3a831721_208474cuda3std6ranges3__45__cpo9iter_moveE
	.align		8
        /*0058*/ 	.dword	_ZN40_INTERNAL_e9905c86_4_k_cu_3a831721_208474cute7productE
	.align		8
        /*0060*/ 	.dword	_ZN40_INTERNAL_e9905c86_4_k_cu_3a831721_208474cute1_E
	.align		8
        /*0068*/ 	.dword	$str$22
	.align		8
        /*0070*/ 	.dword	$str$23


//--------------------- .text._ZN7cutlass13device_kernelINS_4gemm6kernel13GemmUniversalIN4cute5tupleIJiiiiEEENS1_10collective13CollectiveMmaINS1_34MainloopSm90TmaGmmaWarpSpecializedILi4ENS5_IJNS4_1CILi1EEESB_SB_EEENS1_35KernelTmaWarpSpecializedCooperativeEEENS5_IJNSA_ILi256EEESF_NSA_ILi32EEEEEENS_10bfloat16_tENS5_IJlSB_lEEESI_SJ_NS4_8TiledMMAINS4_8MMA_AtomIJNS4_4SM904GMMA28MMA_64x256x16_F32BF16BF16_SSILNSN_5MajorE0ELSP_0ELNSN_7ScaleInE1ELSQ_1EEEEEENS4_6LayoutINS5_IJNSA_ILi2EEESB_SB_EEENS5_IJSB_NSA_ILi0EEESW_EEEEENS5_IJNS4_10UnderscoreESZ_SZ_EEEEENS4_13SM90_TMA_LOADENS4_14ComposedLayoutINS4_7SwizzleILi2ELi4ELi3EEENS4_18smem_ptr_flag_bitsILi16EEENST_INS5_IJNSA_ILi8EEESG_EEENS5_IJSG_SB_EEEEEEEvNS4_8identityES12_S1C_vS1D_EENS_8epilogue10collective6detail29Sm90TmaWarpSpecializedAdapterINS1G_15DefaultEpilogueISI_SJ_SJ_NS1F_6thread17LinearCombinationISI_Li1EffLNS1K_9ScaleType4KindE0ELNS_15FloatRoundStyleE2ESI_EENS1_15EpilogueDefaultEEEEEvvEEEEvNT_6ParamsE --------------------------
	.section	.text._ZN7cutlass13device_kernelINS_4gemm6kernel13GemmUniversalIN4cute5tupleIJiiiiEEENS1_10collective13CollectiveMmaINS1_34MainloopSm90TmaGmmaWarpSpecializedILi4ENS5_IJNS4_1CILi1EEESB_SB_EEENS1_35KernelTmaWarpSpecializedCooperativeEEENS5_IJNSA_ILi256EEESF_NSA_ILi32EEEEEENS_10bfloat16_tENS5_IJlSB_lEEESI_SJ_NS4_8TiledMMAINS4_8MMA_AtomIJNS4_4SM904GMMA28MMA_64x256x16_F32BF16BF16_SSILNSN_5MajorE0ELSP_0ELNSN_7ScaleInE1ELSQ_1EEEEEENS4_6LayoutINS5_IJNSA_ILi2EEESB_SB_EEENS5_IJSB_NSA_ILi0EEESW_EEEEENS5_IJNS4_10UnderscoreESZ_SZ_EEEEENS4_13SM90_TMA_LOADENS4_14ComposedLayoutINS4_7SwizzleILi2ELi4ELi3EEENS4_18smem_ptr_flag_bitsILi16EEENST_INS5_IJNSA_ILi8EEESG_EEENS5_IJSG_SB_EEEEEEEvNS4_8identityES12_S1C_vS1D_EENS_8epilogue10collective6detail29Sm90TmaWarpSpecializedAdapterINS1G_15DefaultEpilogueISI_SJ_SJ_NS1F_6thread17LinearCombinationISI_Li1EffLNS1K_9ScaleType4KindE0ELNS_15FloatRoundStyleE2ESI_EENS1_15EpilogueDefaultEEEEEvvEEEEvNT_6ParamsE,"ax",@progbits
	.align	128
.text._ZN7cutlass13device_kernelINS_4gemm6kernel13GemmUniversalIN4cute5tupleIJiiiiEEENS1_10collective13CollectiveMmaINS1_34MainloopSm90TmaGmmaWarpSpecializedILi4ENS5_IJNS4_1CILi1EEESB_SB_EEENS1_35KernelTmaWarpSpecializedCooperativeEEENS5_IJNSA_ILi256EEESF_NSA_ILi32EEEEEENS_10bfloat16_tENS5_IJlSB_lEEESI_SJ_NS4_8TiledMMAINS4_8MMA_AtomIJNS4_4SM904GMMA28MMA_64x256x16_F32BF16BF16_SSILNSN_5MajorE0ELSP_0ELNSN_7ScaleInE1ELSQ_1EEEEEENS4_6LayoutINS5_IJNSA_ILi2EEESB_SB_EEENS5_IJSB_NSA_ILi0EEESW_EEEEENS5_IJNS4_10UnderscoreESZ_SZ_EEEEENS4_13SM90_TMA_LOADENS4_14ComposedLayoutINS4_7SwizzleILi2ELi4ELi3EEENS4_18smem_ptr_flag_bitsILi16EEENST_INS5_IJNSA_ILi8EEESG_EEENS5_IJSG_SB_EEEEEEEvNS4_8identityES12_S1C_vS1D_EENS_8epilogue10collective6detail29Sm90TmaWarpSpecializedAdapterINS1G_15DefaultEpilogueISI_SJ_SJ_NS1F_6thread17LinearCombinationISI_Li1EffLNS1K_9ScaleType4KindE0ELNS_15FloatRoundStyleE2ESI_EENS1_15EpilogueDefaultEEEEEvvEEEEvNT_6ParamsE:
        .type           _ZN7cutlass13device_kernelINS_4gemm6kernel13GemmUniversalIN4cute5tupleIJiiiiEEENS1_10collective13CollectiveMmaINS1_34MainloopSm90TmaGmmaWarpSpecializedILi4ENS5_IJNS4_1CILi1EEESB_SB_EEENS1_35KernelTmaWarpSpecializedCooperativeEEENS5_IJNSA_ILi256EEESF_NSA_ILi32EEEEEENS_10bfloat16_tENS5_IJlSB_lEEESI_SJ_NS4_8TiledMMAINS4_8MMA_AtomIJNS4_4SM904GMMA28MMA_64x256x16_F32BF16BF16_SSILNSN_5MajorE0ELSP_0ELNSN_7ScaleInE1ELSQ_1EEEEEENS4_6LayoutINS5_IJNSA_ILi2EEESB_SB_EEENS5_IJSB_NSA_ILi0EEESW_EEEEENS5_IJNS4_10UnderscoreESZ_SZ_EEEEENS4_13SM90_TMA_LOADENS4_14ComposedLayoutINS4_7SwizzleILi2ELi4ELi3EEENS4_18smem_ptr_flag_bitsILi16EEENST_INS5_IJNSA_ILi8EEESG_EEENS5_IJSG_SB_EEEEEEEvNS4_8identityES12_S1C_vS1D_EENS_8epilogue10collective6detail29Sm90TmaWarpSpecializedAdapterINS1G_15DefaultEpilogueISI_SJ_SJ_NS1F_6thread17LinearCombinationISI_Li1EffLNS1K_9ScaleType4KindE0ELNS_15FloatRoundStyleE2ESI_EENS1_15EpilogueDefaultEEEEEvvEEEEvNT_6ParamsE,@function
        .size           _ZN7cutlass13device_kernelINS_4gemm6kernel13GemmUniversalIN4cute5tupleIJiiiiEEENS1_10collective13CollectiveMmaINS1_34MainloopSm90TmaGmmaWarpSpecializedILi4ENS5_IJNS4_1CILi1EEESB_SB_EEENS1_35KernelTmaWarpSpecializedCooperativeEEENS5_IJNSA_ILi256EEESF_NSA_ILi32EEEEEENS_10bfloat16_tENS5_IJlSB_lEEESI_SJ_NS4_8TiledMMAINS4_8MMA_AtomIJNS4_4SM904GMMA28MMA_64x256x16_F32BF16BF16_SSILNSN_5MajorE0ELSP_0ELNSN_7ScaleInE1ELSQ_1EEEEEENS4_6LayoutINS5_IJNSA_ILi2EEESB_SB_EEENS5_IJSB_NSA_ILi0EEESW_EEEEENS5_IJNS4_10UnderscoreESZ_SZ_EEEEENS4_13SM90_TMA_LOADENS4_14ComposedLayoutINS4_7SwizzleILi2ELi4ELi3EEENS4_18smem_ptr_flag_bitsILi16EEENST_INS5_IJNSA_ILi8EEESG_EEENS5_IJSG_SB_EEEEEEEvNS4_8identityES12_S1C_vS1D_EENS_8epilogue10collective6detail29Sm90TmaWarpSpecializedAdapterINS1G_15DefaultEpilogueISI_SJ_SJ_NS1F_6thread17LinearCombinationISI_Li1EffLNS1K_9ScaleType4KindE0ELNS_15FloatRoundStyleE2ESI_EENS1_15EpilogueDefaultEEEEEvvEEEEvNT_6ParamsE,(.L_x_576 - _ZN7cutlass13device_kernelINS_4gemm6kernel13GemmUniversalIN4cute5tupleIJiiiiEEENS1_10collective13CollectiveMmaINS1_34MainloopSm90TmaGmmaWarpSpecializedILi4ENS5_IJNS4_1CILi1EEESB_SB_EEENS1_35KernelTmaWarpSpecializedCooperativeEEENS5_IJNSA_ILi256EEESF_NSA_ILi32EEEEEENS_10bfloat16_tENS5_IJlSB_lEEESI_SJ_NS4_8TiledMMAINS4_8MMA_AtomIJNS4_4SM904GMMA28MMA_64x256x16_F32BF16BF16_SSILNSN_5MajorE0ELSP_0ELNSN_7ScaleInE1ELSQ_1EEEEEENS4_6LayoutINS5_IJNSA_ILi2EEESB_SB_EEENS5_IJSB_NSA_ILi0EEESW_EEEEENS5_IJNS4_10UnderscoreESZ_SZ_EEEEENS4_13SM90_TMA_LOADENS4_14ComposedLayoutINS4_7SwizzleILi2ELi4ELi3EEENS4_18smem_ptr_flag_bitsILi16EEENST_INS5_IJNSA_ILi8EEESG_EEENS5_IJSG_SB_EEEEEEEvNS4_8identityES12_S1C_vS1D_EENS_8epilogue10collective6detail29Sm90TmaWarpSpecializedAdapterINS1G_15DefaultEpilogueISI_SJ_SJ_NS1F_6thread17LinearCombinationISI_Li1EffLNS1K_9ScaleType4KindE0ELNS_15FloatRoundStyleE2ESI_EENS1_15EpilogueDefaultEEEEEvvEEEEvNT_6ParamsE)
        .other          _ZN7cutlass13device_kernelINS_4gemm6kernel13GemmUniversalIN4cute5tupleIJiiiiEEENS1_10collective13CollectiveMmaINS1_34MainloopSm90TmaGmmaWarpSpecializedILi4ENS5_IJNS4_1CILi1EEESB_SB_EEENS1_35KernelTmaWarpSpecializedCooperativeEEENS5_IJNSA_ILi256EEESF_NSA_ILi32EEEEEENS_10bfloat16_tENS5_IJlSB_lEEESI_SJ_NS4_8TiledMMAINS4_8MMA_AtomIJNS4_4SM904GMMA28MMA_64x256x16_F32BF16BF16_SSILNSN_5MajorE0ELSP_0ELNSN_7ScaleInE1ELSQ_1EEEEEENS4_6LayoutINS5_IJNSA_ILi2EEESB_SB_EEENS5_IJSB_NSA_ILi0EEESW_EEEEENS5_IJNS4_10UnderscoreESZ_SZ_EEEEENS4_13SM90_TMA_LOADENS4_14ComposedLayoutINS4_7SwizzleILi2ELi4ELi3EEENS4_18smem_ptr_flag_bitsILi16EEENST_INS5_IJNSA_ILi8EEESG_EEENS5_IJSG_SB_EEEEEEEvNS4_8identityES12_S1C_vS1D_EENS_8epilogue10collective6detail29Sm90TmaWarpSpecializedAdapterINS1G_15DefaultEpilogueISI_SJ_SJ_NS1F_6thread17LinearCombinationISI_Li1EffLNS1K_9ScaleType4KindE0ELNS_15FloatRoundStyleE2ESI_EENS1_15EpilogueDefaultEEEEEvvEEEEvNT_6ParamsE,@"STO_CUDA_ENTRY STV_DEFAULT"
_ZN7cutlass13device_kernelINS_4gemm6kernel13GemmUniversalIN4cute5tupleIJiiiiEEENS1_10collective13CollectiveMmaINS1_34MainloopSm90TmaGmmaWarpSpecializedILi4ENS5_IJNS4_1CILi1EEESB_SB_EEENS1_35KernelTmaWarpSpecializedCooperativeEEENS5_IJNSA_ILi256EEESF_NSA_ILi32EEEEEENS_10bfloat16_tENS5_IJlSB_lEEESI_SJ_NS4_8TiledMMAINS4_8MMA_AtomIJNS4_4SM904GMMA28MMA_64x256x16_F32BF16BF16_SSILNSN_5MajorE0ELSP_0ELNSN_7ScaleInE1ELSQ_1EEEEEENS4_6LayoutINS5_IJNSA_ILi2EEESB_SB_EEENS5_IJSB_NSA_ILi0EEESW_EEEEENS5_IJNS4_10UnderscoreESZ_SZ_EEEEENS4_13SM90_TMA_LOADENS4_14ComposedLayoutINS4_7SwizzleILi2ELi4ELi3EEENS4_18smem_ptr_flag_bitsILi16EEENST_INS5_IJNSA_ILi8EEESG_EEENS5_IJSG_SB_EEEEEEEvNS4_8identityES12_S1C_vS1D_EENS_8epilogue10collective6detail29Sm90TmaWarpSpecializedAdapterINS1G_15DefaultEpilogueISI_SJ_SJ_NS1F_6thread17LinearCombinationISI_Li1EffLNS1K_9ScaleType4KindE0ELNS_15FloatRoundStyleE2ESI_EENS1_15EpilogueDefaultEEEEEvvEEEEvNT_6ParamsE:
[----:B------:R-:W0:Y:S02]  /*0000*/  LDC R1, c[0x0][0x28] ;  /* 0x00000a00ff017b82 */ /* 0x000e240000000800 */
[----:B0-----:R-:W-:Y:S01]  /*0010*/  VIADD R1, R1, 0xfffffb40 ;  /* 0xfffffb4001017836 */ /* 0x001fe20000000000 */
[----:B------:R-:W0:Y:S01]  /*0020*/  S2R R2, SR_TID.X ;  /* 0x0000000000027919 */ /* 0x000e220000002100 */
[----:B------:R-:W-:Y:S01]  /*0030*/  ELECT P0, URZ, PT ;  /* 0x00000000003f782f */ /* 0x000fe20003800000 */
[----:B------:R-:W-:Y:S01]  /*0040*/  BSSY B0, `(.L_x_0) ;  /* 0x0000015000007945 */ /* 0x000fe20003800000 */
[--C-:B0-----:R-:W-:Y:S02]  /*0050*/  SHF.R.U32.HI R0, RZ, 0x5, R2.reuse ;  /* 0x00000005ff007819 */ /* 0x101fe40000011602 */
[----:B------:R-:W-:-:S03]  /*0060*/  SHF.R.U32.HI R160, RZ, 0x7, R2 ;  /* 0x00000007ffa07819 */ /* 0x000fc60000011602 */
[----:B------:R-:W0:Y:S04]  /*0070*/  SHFL.IDX PT, R3, R0, RZ, 0x1f ;  /* 0x00001fff00037589 */ /* 0x000e2800000e0000 */
[----:B------:R-:W1:Y:S01]  /*0080*/  SHFL.IDX PT, R2, R160, RZ, 0x1f ;  /* 0x00001fffa0027589 */ /* 0x000e6200000e0000 */
[----:B0-----:R-:W-:Y:S02]  /*0090*/  R2UR UR10, R3 ;  /* 0x00000000030a72ca */ /* 0x001fe400000e0000 */
[----:B-1----:R-:W-:-:S11]  /*00a0*/  R2UR UR5, R2 ;  /* 0x00000000020572ca */ /* 0x002fd600000e0000 */
[----:B------:R-:W-:Y:S02]  /*00b0*/  USHF.R.S32.HI UR4, URZ, 0x1f, UR10 ;  /* 0x0000001f3f047899 */ /* 0x000fe4000801140a */
[----:B------:R-:W-:Y:S02]  /*00c0*/  ISETP.NE.OR P0, PT, RZ, UR10, !P0 ;  /* 0x0000000aff007c0c */ /* 0x000fe4000c705670 */
[----:B------:R-:W-:-:S04]  /*00d0*/  ULEA.HI UR4, UR4, UR10, URZ, 0x2 ;  /* 0x0000000a04047291 */ /* 0x000fc8000f8f103f */
[----:B------:R-:W-:-:S04]  /*00e0*/  ULOP3.LUT UR4, UR4, 0xfffffffc, URZ, 0xc0, !UPT ;  /* 0xfffffffc04047892 */ /* 0x000fc8000f8ec03f */
[----:B------:R-:W-:-:S03]  /*00f0*/  UIADD3 UR10, UR10, -UR4, URZ ;  /* 0x800000040a0a7290 */ /* 0x000fc6000fffe03f */
[----:B------:R-:W-:Y:S09]  /*0100*/  @P0 BRA `(.L_x_1) ;  /* 0x0000000000200947 */ /* 0x000ff20003800000 */
[----:B------:R-:W-:Y:S02]  /*0110*/  ULDC.64 UR6, c[0x0][0x198] ;  /* 0x0000660000067ab9 */ /* 0x000fe40000000a00 */
[----:B------:R-:W-:Y:S02]  /*0120*/  UIADD3 UR8, UP0, UR6, 0xf0, URZ ;  /* 0x000000f006087890 */ /* 0x000fe4000ff1e03f */
[----:B------:R-:W-:Y:S02]  /*0130*/  UIADD3 UR6, UP1, UR6, 0x1f0, URZ ;  /* 0x000001f006067890 */ /* 0x000fe4000ff3e03f */
[----:B------:R-:W-:Y:S02]  /*0140*/  UIADD3.X UR9, URZ, UR7, URZ, UP0, !UPT ;  /* 0x000000073f097290 */ /* 0x000fe400087fe43f */
[----:B------:R-:W-:-:S07]  /*0150*/  UIADD3.X UR7, URZ, UR7, URZ, UP1, !UPT ;  /* 0x000000073f077290 */ /* 0x000fce0008ffe43f */
[----:B------:R0:W-:Y:S02]  /*0160*/  UTMACCTL.PF [UR8] ;  /* 0x00000000080079b9 */ /* 0x0001e40008040000 */
[----:B------:R0:W-:Y:S02]  /*0170*/  UTMACCTL.PF [UR6] ;  /* 0x00000000060079b9 */ /* 0x0001e40008040000 */
[----:B0-----:R-:W-:Y:S01]  /*0180*/  NOP ;  /* 0x0000000000007918 */ /* 0x001fe20000000000 */
.L_x_1:
[----:B------:R-:W-:Y:S05]  /*0190*/  BSYNC B0 ;  /* 0x0000000000007941 */ /* 0x000fea0003800000 */
.L_x_0:
[----:B------:R-:W0:Y:S01]  /*01a0*/  SHFL.IDX PT, R2, R0, RZ, 0x1f ;  /* 0x00001fff00027589 */ /* 0x000e2200000e0000 */
[----:B------:R-:W-:Y:S01]  /*01b0*/  UISETP.NE.AND UP0, UPT, UR10, 0x3, UPT ;  /* 0x000000030a00788c */ /* 0x000fe2000bf05270 */
[----:B------:R-:W-:Y:S01]  /*01c0*/  ISETP.NE.AND P1, PT, RZ, UR5, PT ;  /* 0x00000005ff007c0c */ /* 0x000fe2000bf25270 */
[----:B------:R-:W-:Y:S02]  /*01d0*/  UIADD3 UR18, UR5, -0x1, URZ ;  /* 0xffffffff05127890 */ /* 0x000fe4000fffe03f */
[----:B------:R-:W-:Y:S02]  /*01e0*/  UISETP.EQ.OR UP0, UPT, UR10, URZ, !UP0 ;  /* 0x0000003f0a00728c */ /* 0x000fe4000c702670 */
[----:B------:R-:W-:Y:S02]  /*01f0*/  UISETP.GE.U32.AND UP1, UPT, UR18, 0x2, UPT ;  /* 0x000000021200788c */ /* 0x000fe4000bf26070 */
[----:B------:R-:W-:-:S04]  /*0200*/  UISETP.EQ.AND UP0, UPT, UR5, URZ, UP0 ;  /* 0x0000003f0500728c */ /* 0x000fc80008702270 */
[----:B------:R-:W-:-:S04]  /*0210*/  USEL UR40, URZ, 0x1, !UP0 ;  /* 0x000000013f287887 */ /* 0x000fc8000c000000 */
[----:B------:R-:W-:Y:S01]  /*0220*/  USEL UR40, UR40, 0x2, UP1 ;  /* 0x0000000228287887 */ /* 0x000fe20008800000 */
[----:B0-----:R-:W-:-:S13]  /*0230*/  ISETP.NE.AND P0, PT, R2, RZ, PT ;  /* 0x000000ff0200720c */ /* 0x001fda0003f05270 */
[----:B------:R-:W-:Y:S05]  /*0240*/  @P0 BRA `(.L_x_2) ;  /* 0x0000000000580947 */ /* 0x000fea0003800000 */
[----:B------:R-:W0:Y:S01]  /*0250*/  S2UR UR8, SR_CgaCtaId ;  /* 0x00000000000879c3 */ /* 0x000e220000008800 */
[----:B------:R-:W-:Y:S01]  /*0260*/  UMOV UR4, 0x400 ;  /* 0x0000040000047882 */ /* 0x000fe20000000000 */
[----:B------:R-:W-:Y:S01]  /*0270*/  UMOV UR5, 0x1 ;  /* 0x0000000100057882 */ /* 0x000fe20000000000 */
[----:B------:R-:W-:Y:S01]  /*0280*/  UMOV UR6, 0x100 ;  /* 0x0000010000067882 */ /* 0x000fe20000000000 */
[----:B------:R-:W-:Y:S01]  /*0290*/  ELECT P0, URZ, PT ;  /* 0x00000000003f782f */ /* 0x000fe20003800000 */
[----:B------:R-:W-:-:S04]  /*02a0*/  UIADD3 UR6, -UR6, 0x100000, URZ ;  /* 0x0010000006067890 */ /* 0x000fc8000fffe13f */
[----:B------:R-:W-:Y:S02]  /*02b0*/  USHF.L.U32 UR7, UR6, 0xb, URZ ;  /* 0x0000000b06077899 */ /* 0x000fe4000800063f */
[----:B------:R-:W-:Y:S02]  /*02c0*/  USHF.L.U32 UR6, UR6, 0x1, URZ ;  /* 0x0000000106067899 */ /* 0x000fe4000800063f */
[----:B0-----:R-:W-:Y:S02]  /*02d0*/  ULEA UR8, UR8, UR4, 0x18 ;  /* 0x0000000408087291 */ /* 0x001fe4000f8ec03f */
[----:B------:R-:W-:-:S04]  /*02e0*/  UIADD3 UR4, -UR5, 0x100000, URZ ;  /* 0x0010000005047890 */ /* 0x000fc8000fffe13f */
[----:B------:R-:W-:Y:S02]  /*02f0*/  USHF.L.U32 UR5, UR4, 0xb, URZ ;  /* 0x0000000b04057899 */ /* 0x000fe4000800063f */
[----:B------:R-:W-:Y:S01]  /*0300*/  USHF.L.U32 UR4, UR4, 0x1, URZ ;  /* 0x0000000104047899 */ /* 0x000fe2000800063f */
[----:B------:R-:W0:Y:S11]  /*0310*/  FENCE.VIEW.ASYNC.S ;  /* 0x00000000000073c6 */ /* 0x000e360000000000 */
[----:B0-----:R0:W1:Y:S01]  /*0320*/  SYNCS.EXCH.64 URZ, [UR8], UR4 ;  /* 0x00000004083f75b2 */ /* 0x0010620008000100 */
[----:B------:R0:W2:Y:S01]  /*0330*/  SYNCS.EXCH.64 URZ, [UR8+0x20], UR6 ;  /* 0x00002006083f75b2 */ /* 0x0000a20008000100 */
[----:B------:R0:W3:Y:S01]  /*0340*/  SYNCS.EXCH.64 URZ, [UR8+0x8], UR4 ;  /* 0x00000804083f75b2 */ /* 0x0000e20008000100 */
[----:B------:R0:W4:Y:S01]  /*0350*/  SYNCS.EXCH.64 URZ, [UR8+0x28], UR6 ;  /* 0x00002806083f75b2 */ /* 0x0001220008000100 */
[----:B------:R0:W0:Y:S01]  /*0360*/  SYNCS.EXCH.64 URZ, [UR8+0x10], UR4 ;  /* 0x00001004083f75b2 */ /* 0x0000220008000100 */
[----:B------:R0:W0:Y:S01]  /*0370*/  SYNCS.EXCH.64 URZ, [UR8+0x30], UR6 ;  /* 0x00003006083f75b2 */ /* 0x0000220008000100 */
[----:B------:R0:W0:Y:S01]  /*0380*/  SYNCS.EXCH.64 URZ, [UR8+0x18], UR4 ;  /* 0x00001804083f75b2 */ /* 0x0000220008000100 */
[----:B------:R0:W0:Y:S01]  /*0390*/  SYNCS.EXCH.64 URZ, [UR8+0x38], UR6 ;  /* 0x00003806083f75b2 */ /* 0x0000220008000100 */
[----:B------:R-:W-:Y:S01]  /*03a0*/  NOP ;  /* 0x0000000000007918 */ /* 0x000fe20000000000 */
.L_x_2:
[----:B------:R-:W5:Y:S01]  /*03b0*/  SHFL.IDX PT, R0, R0, RZ, 0x1f ;  /* 0x00001fff00007589 */ /* 0x000f6200000e0000 */
[----:B------:R-:W-:Y:S01]  /*03c0*/  ELECT P0, URZ, PT ;  /* 0x00000000003f782f */ /* 0x000fe20003800000 */
[----:B------:R-:W1:Y:S01]  /*03d0*/  S2UR UR17, SR_CTAID.Y ;  /* 0x00000000001179c3 */ /* 0x000e620000002600 */
[----:B0-----:R-:W-:Y:S01]  /*03e0*/  ULDC UR5, c[0x0][0x65c] ;  /* 0x0001970000057ab9 */ /* 0x001fe20000000800 */
[----:B------:R-:W-:Y:S01]  /*03f0*/  UMOV UR12, 0x20 ;  /* 0x00000020000c7882 */ /* 0x000fe20000000000 */
[----:B------:R-:W-:Y:S01]  /*0400*/  UISETP.NE.AND UP2, UPT, UR5, 0x1, UPT ;  /* 0x000000010500788c */ /* 0x000fe2000bf45270 */
[----:B------:R-:W-:Y:S01]  /*0410*/  NOP ;  /* 0x0000000000007918 */ /* 0x000fe20000000000 */
[----:B------:R-:W-:Y:S02]  /*0420*/  NOP ;  /* 0x0000000000007918 */ /* 0x000fe40000000000 */
[----:B------:R-:W-:Y:S01]  /*0430*/  UP2UR UR45, UPR, URZ, 0x4 ;  /* 0x000000043f2d7883 */ /* 0x000fe20008000000 */
[----:B------:R-:W0:Y:S01]  /*0440*/  S2UR UR4, SR_CTAID.X ;  /* 0x00000000000479c3 */ /* 0x000e220000002500 */
[----:B------:R-:W-:-:S02]  /*0450*/  PLOP3.LUT P2, PT, PT, PT, UP2, 0x80, 0x0 ;  /* 0x000000000000781c */ /* 0x000fc40003f4f028 */
[----:B------:R-:W-:Y:S02]  /*0460*/  PLOP3.LUT P4, PT, PT, PT, UP2, 0x80, 0x0 ;  /* 0x000000000000781c */ /* 0x000fe40003f8f028 */
[----:B------:R-:W-:Y:S01]  /*0470*/  PLOP3.LUT P3, PT, PT, PT, UP2, 0x80, 0x0 ;  /* 0x000000000000781c */ /* 0x000fe20003f6f028 */
[----:B------:R-:W-:Y:S01]  /*0480*/  @UP2 ULDC UR14, c[0x0][0x10] ;  /* 0x00000400000e2ab9 */ /* 0x000fe20000000800 */
[----:B------:R-:W-:Y:S01]  /*0490*/  @UP2 UMOV UR9, URZ ;  /* 0x0000003f00092c82 */ /* 0x000fe20008000000 */
[----:B------:R-:W-:Y:S01]  /*04a0*/  @!UP2 ULDC UR11, c[0x0][0xc] ;  /* 0x00000300000baab9 */ /* 0x000fe20000000800 */
[----:B-----5:R-:W-:Y:S01]  /*04b0*/  ISETP.NE.OR P0, PT, R0, RZ, !P0 ;  /* 0x000000ff0000720c */ /* 0x020fe20004705670 */
[----:B-1----:R-:W-:Y:S02]  /*04c0*/  @UP2 UMOV UR7, UR17 ;  /* 0x0000001100072c82 */ /* 0x002fe40008000000 */
[----:B------:R-:W-:Y:S01]  /*04d0*/  @UP2 UMOV UR8, UR7 ;  /* 0x0000000700082c82 */ /* 0x000fe20008000000 */
[----:B------:R-:W-:Y:S01]  /*04e0*/  @!UP2 UMOV UR7, UR17 ;  /* 0x000000110007ac82 */ /* 0x000fe20008000000 */
[----:B0-----:R-:W-:-:S08]  /*04f0*/  @UP2 UIMAD.WIDE.U32 UR14, UR4, UR14, UR8 ;  /* 0x0000000e040e22a5 */ /* 0x001fd0000f8e0008 */
[----:B------:R-:W-:Y:S01]  /*0500*/  VOTEU.ALL UP0, P0 ;  /* 0x00000000003f7886 */ /* 0x000fe20000000000 */
[----:B------:R-:W-:Y:S01]  /*0510*/  VOTEU.ALL UP1, P0 ;  /* 0x00000000003f7886 */ /* 0x000fe20000020000 */
[----:B------:R-:W-:-:S03]  /*0520*/  IMAD.U32 R2, RZ, RZ, UR14 ;  /* 0x0000000eff027e24 */ /* 0x000fc6000f8e00ff */
[----:B------:R-:W0:Y:S01]  /*0530*/  @!UP0 S2UR UR6, SR_CgaCtaId ;  /* 0x00000000000689c3 */ /* 0x000e220000008800 */
[----:B------:R-:W-:Y:S01]  /*0540*/  @!UP0 UMOV UR5, 0x400 ;  /* 0x0000040000058882 */ /* 0x000fe20000000000 */
[----:B------:R-:W-:-:S04]  /*0550*/  @!UP0 UIADD3 UR12, -UR12, 0x100000, URZ ;  /* 0x001000000c0c8890 */ /* 0x000fc8000fffe13f */
[----:B------:R-:W-:Y:S02]  /*0560*/  @!UP0 USHF.L.U32 UR13, UR12, 0xb, URZ ;  /* 0x0000000b0c0d8899 */ /* 0x000fe4000800063f */
[----:B------:R-:W-:Y:S01]  /*0570*/  @!UP0 USHF.L.U32 UR12, UR12, 0x1, URZ ;  /* 0x000000010c0c8899 */ /* 0x000fe2000800063f */
[----:B------:R-:W-:Y:S01]  /*0580*/  IMAD.U32 R3, RZ, RZ, UR15 ;  /* 0x0000000fff037e24 */ /* 0x000fe2000f8e00ff */
[----:B0-----:R-:W-:Y:S01]  /*0590*/  @!UP0 ULEA UR16, UR6, UR5, 0x18 ;  /* 0x0000000506108291 */ /* 0x001fe2000f8ec03f */
[----:B------:R-:W-:Y:S01]  /*05a0*/  VOTEU.ALL UP0, P0 ;  /* 0x00000000003f7886 */ /* 0x000fe20000000000 */
[----:B------:R-:W-:Y:S01]  /*05b0*/  PLOP3.LUT P0, PT, PT, PT, UP2, 0x80, 0x0 ;  /* 0x000000000000781c */ /* 0x000fe20003f0f028 */
[----:B------:R-:W-:Y:S01]  /*05c0*/  UMOV UR5, URZ ;  /* 0x0000003f00057c82 */ /* 0x000fe20008000000 */
[----:B------:R-:W-:Y:S01]  /*05d0*/  @UP2 UMOV UR6, URZ ;  /* 0x0000003f00062c82 */ /* 0x000fe20008000000 */
[----:B------:R-:W-:Y:S02]  /*05e0*/  @!UP2 UIMAD.WIDE.U32 UR8, UR11, UR7, UR4 ;  /* 0x000000070b08a2a5 */ /* 0x000fe4000f8e0004 */
[----:B------:R-:W-:-:S04]  /*05f0*/  @UP2 UIADD3 UR6, UR15, UR6, URZ ;  /* 0x000000060f062290 */ /* 0x000fc8000fffe03f */
[----:B------:R-:W-:Y:S01]  /*0600*/  MOV R5, UR9 ;  /* 0x0000000900057c02 */ /* 0x000fe20008000f00 */
[----:B------:R-:W0:Y:S02]  /*0610*/  FENCE.VIEW.ASYNC.S ;  /* 0x00000000000073c6 */ /* 0x000e240000000000 */
[----:B0-----:R0:W2:Y:S01]  /*0620*/  @!UP0 SYNCS.EXCH.64 URZ, [UR16+0x50], UR12 ;  /* 0x0000500c103f85b2 */ /* 0x0010a20008000100 */
[----:B------:R-:W-:Y:S02]  /*0630*/  @P2 IMAD.U32 R6, RZ, RZ, UR6 ;  /* 0x00000006ff062e24 */ /* 0x000fe4000f8e00ff */
[----:B------:R-:W-:Y:S02]  /*0640*/  @P0 IMAD.MOV.U32 R7, RZ, RZ, R2 ;  /* 0x000000ffff070224 */ /* 0x000fe400078e0002 */
[----:B------:R-:W-:Y:S02]  /*0650*/  IMAD.U32 R2, RZ, RZ, UR8 ;  /* 0x00000008ff027e24 */ /* 0x000fe4000f8e00ff */
[----:B------:R-:W-:-:S02]  /*0660*/  @!P4 IMAD.MOV.U32 R6, RZ, RZ, R5 ;  /* 0x000000ffff06c224 */ /* 0x000fc400078e0005 */
[----:B------:R-:W-:Y:S02]  /*0670*/  @!P3 IMAD.MOV.U32 R7, RZ, RZ, R2 ;  /* 0x000000ffff07b224 */ /* 0x000fe400078e0002 */
[----:B------:R-:W-:Y:S01]  /*0680*/  IMAD.U32 R3, RZ, RZ, UR9 ;  /* 0x00000009ff037e24 */ /* 0x000fe2000f8e00ff */
[----:B------:R0:W-:Y:S01]  /*0690*/  STL [R1+0x200], R6 ;  /* 0x0002000601007387 */ /* 0x0001e20000100800 */
[----:B------:R-:W-:-:S03]  /*06a0*/  IMAD.U32 R4, RZ, RZ, UR8 ;  /* 0x00000008ff047e24 */ /* 0x000fc6000f8e00ff */
[----:B------:R0:W-:Y:S01]  /*06b0*/  STL [R1+0x204], R7 ;  /* 0x0002040701007387 */ /* 0x0001e20000100800 */
[----:B------:R0:W2:Y:S01]  /*06c0*/  @!UP1 SYNCS.EXCH.64 URZ, [UR16+0x58], UR12 ;  /* 0x0000580c103f95b2 */ /* 0x0000a20008000100 */
[----:B------:R-:W-:Y:S01]  /*06d0*/  NOP ;  /* 0x0000000000007918 */ /* 0x000fe20000000000 */
[----:B--234-:R-:W-:Y:S06]  /*06e0*/  BAR.SYNC.DEFER_BLOCKING 0x0 ;  /* 0x0000000000007b1d */ /* 0x01cfec0000010000 */
[----:B------:R-:W-:Y:S05]  /*06f0*/  @!P1 BRA `(.L_x_3) ;  /* 0x0000015400d09947 */ /* 0x000fea0003800000 */
[----:B------:R-:W-:-:S06]  /*0700*/  UISETP.GT.U32.AND UP0, UPT, UR18, 0x1, UPT ;  /* 0x000000011200788c */ /* 0x000fcc000bf04070 */
[----:B------:R-:W-:-:S13]  /*0710*/  PLOP3.LUT P0, PT, PT, PT, UP0, 0x80, 0x0 ;  /* 0x000000000000781c */ /* 0x000fda0003f0f008 */
[----:B0-----:R-:W-:Y:S05]  /*0720*/  @P0 EXIT ;  /* 0x000000000000094d */ /* 0x001fea0003800000 */
[----:B------:R-:W-:Y:S01]  /*0730*/  ULDC.64 UR8, c[0x0][0x650] ;  /* 0x0001940000087ab9 */ /* 0x000fe20000000a00 */
[----:B------:R-:W-:Y:S01]  /*0740*/  UMOV UR41, 0xffffffff ;  /* 0xffffffff00297882 */ /* 0x000fe20000000000 */
[----:B------:R-:W-:Y:S01]  /*0750*/  ISETP.GE.U32.AND P0, PT, R7, UR8, PT ;  /* 0x0000000807007c0c */ /* 0x000fe2000bf06070 */
[----:B------:R-:W-:Y:S01]  /*0760*/  UMOV UR42, 0xffffffff ;  /* 0xffffffff002a7882 */ /* 0x000fe20000000000 */
[----:B------:R-:W-:Y:S01]  /*0770*/  UMOV UR43, 0xffffffff ;  /* 0xffffffff002b7882 */ /* 0x000fe20000000000 */
[----:B------:R-:W-:Y:S02]  /*0780*/  PRMT R0, RZ, 0x7610, R0 ;  /* 0x00007610ff007816 */ /* 0x000fe40000000000 */
[----:B------:R-:W-:-:S13]  /*0790*/  ISETP.GE.U32.AND.EX P0, PT, R6, UR9, PT, P0 ;  /* 0x0000000906007c0c */ /* 0x000fda000bf06100 */
[----:B------:R-:W-:Y:S05]  /*07a0*/  @P0 BRA `(.L_x_4) ;  /* 0x0000000400800947 */ /* 0x000fea0003800000 */
[----:B------:R-:W-:Y:S01]  /*07b0*/  I2FP.F32.U32 R0, UR4 ;  /* 0x0000000400007c45 */ /* 0x000fe20008201000 */
[----:B------:R-:W-:Y:S01]  /*07c0*/  ULDC.64 UR16, c[0x0][0x628] ;  /* 0x00018a0000107ab9 */ /* 0x000fe20000000a00 */
[----:B------:R-:W-:Y:S01]  /*07d0*/  ULDC UR6, c[0x0][0x150] ;  /* 0x0000540000067ab9 */ /* 0x000fe20000000800 */
[----:B------:R-:W-:Y:S01]  /*07e0*/  ISETP.NE.U32.AND P0, PT, RZ, UR16, PT ;  /* 0x00000010ff007c0c */ /* 0x000fe2000bf05070 */
[----:B------:R-:W-:Y:S01]  /*07f0*/  ULDC UR15, c[0x0][0x630] ;  /* 0x00018c00000f7ab9 */ /* 0x000fe20000000800 */
[----:B------:R-:W-:Y:S01]  /*0800*/  FMUL R0, R0, UR6 ;  /* 0x0000000600007c20 */ /* 0x000fe20008400000 */
[----:B------:R-:W-:Y:S01]  /*0810*/  R2UR UR18, R7 ;  /* 0x00000000071272ca */ /* 0x000fe200000e0000 */
[----:B------:R-:W-:Y:S01]  /*0820*/  ULDC UR20, c[0x0][0x154] ;  /* 0x0000550000147ab9 */ /* 0x000fe20000000800 */
[----:B------:R-:W-:Y:S01]  /*0830*/  ISETP.NE.AND.EX P0, PT, RZ, UR17, PT, P0 ;  /* 0x00000011ff007c0c */ /* 0x000fe2000bf05300 */
[----:B------:R0:W1:Y:S01]  /*0840*/  F2I.U32.TRUNC.NTZ R2, R0 ;  /* 0x0000000000027305 */ /* 0x000062000020f000 */
[----:B------:R-:W-:-:S02]  /*0850*/  R2UR UR19, R6 ;  /* 0x00000000061372ca */ /* 0x000fc400000e0000 */
[----:B------:R-:W-:Y:S02]  /*0860*/  R2UR UR8, R7 ;  /* 0x00000000070872ca */ /* 0x000fe400000e0000 */
[----:B------:R-:W-:-:S07]  /*0870*/  R2UR UR9, R6 ;  /* 0x00000000060972ca */ /* 0x000fce00000e0000 */
[----:B0-----:R-:W-:Y:S08]  /*0880*/  @!P0 BRA `(.L_x_5) ;  /* 0x0000000000308947 */ /* 0x001ff00003800000 */
[----:B------:R-:W-:Y:S01]  /*0890*/  R2UR UR8, R7 ;  /* 0x00000000070872ca */ /* 0x000fe200000e0000 */
[----:B------:R-:W-:Y:S01]  /*08a0*/  ULDC UR6, c[0x0][0x634] ;  /* 0x00018d0000067ab9 */ /* 0x000fe20000000800 */
[----:B------:R-:W-:-:S11]  /*08b0*/  R2UR UR14, R6 ;  /* 0x00000000060e72ca */ /* 0x000fd600000e0000 */
[----:B------:R-:W-:-:S04]  /*08c0*/  UIADD3 UR6, UP0, UR8, UR6, URZ ;  /* 0x0000000608067290 */ /* 0x000fc8000ff1e03f */
[----:B------:R-:W-:-:S04]  /*08d0*/  UIADD3.X UR14, URZ, UR14, URZ, UP0, !UPT ;  /* 0x0000000e3f0e7290 */ /* 0x000fc800087fe43f */
[----:B------:R-:W-:-:S04]  /*08e0*/  UIMAD.WIDE.U32 UR8, UR14, UR16, URZ ;  /* 0x000000100e0872a5 */ /* 0x000fc8000f8e003f */
[----:B------:R-:W-:Y:S02]  /*08f0*/  UIMAD.WIDE.U32 UR10, UP0, UR6, UR17, UR8 ;  /* 0x00000011060a72a5 */ /* 0x000fe4000f800008 */
[----:B------:R-:W-:Y:S02]  /*0900*/  UIMAD.WIDE.U32 UR8, UR6, UR16, URZ ;  /* 0x00000010060872a5 */ /* 0x000fe4000f8e003f */
[----:B------:R-:W-:Y:S02]  /*0910*/  UIADD3.X UR13, URZ, URZ, URZ, UP0, !UPT ;  /* 0x0000003f3f0d7290 */ /* 0x000fe400087fe43f */
[----:B------:R-:W-:Y:S01]  /*0920*/  UIADD3 URZ, UP0, UR9, UR10, URZ ;  /* 0x0000000a093f7290 */ /* 0x000fe2000ff1e03f */
[----:B------:R-:W-:-:S03]  /*0930*/  UMOV UR12, UR11 ;  /* 0x0000000b000c7c82 */ /* 0x000fc60008000000 */
[----:B------:R-:W-:-:S12]  /*0940*/  UIMAD.WIDE.U32.X UR8, UR14, UR17, UR12, UP0 ;  /* 0x000000110e0872a5 */ /* 0x000fd800080e040c */
.L_x_5:
[----:B------:R-:W-:Y:S01]  /*0950*/  USHF.R.U64 UR43, UR8, UR15, UR9 ;  /* 0x0000000f082b7299 */ /* 0x000fe20008001209 */
[----:B------:R-:W-:Y:S01]  /*0960*/  I2FP.F32.U32 R0, UR7 ;  /* 0x0000000700007c45 */ /* 0x000fe20008201000 */
[----:B------:R-:W-:Y:S01]  /*0970*/  USHF.R.U32.HI UR5, URZ, UR15, UR9 ;  /* 0x0000000f3f057299 */ /* 0x000fe20008011609 */
[----:B-1----:R-:W-:Y:S01]  /*0980*/  R2UR UR12, R2 ;  /* 0x00000000020c72ca */ /* 0x002fe200000e0000 */
[----:B------:R-:W-:Y:S02]  /*0990*/  UIADD3 UR6, UP0, URZ, -UR43, URZ ;  /* 0x8000002b3f067290 */ /* 0x000fe4000ff1e03f */
[----:B------:R-:W-:Y:S01]  /*09a0*/  FMUL R0, R0, UR20 ;  /* 0x0000001400007c20 */ /* 0x000fe20008400000 */
[----:B------:R-:W-:Y:S01]  /*09b0*/  ULDC.64 UR8, c[0x0][0x620] ;  /* 0x0001880000087ab9 */ /* 0x000fe20000000a00 */
[----:B------:R-:W-:Y:S01]  /*09c0*/  UIADD3.X UR5, URZ, ~UR5, URZ, UP0, !UPT ;  /* 0x800000053f057290 */ /* 0x000fe200087fe43f */
[----:B------:R-:W-:Y:S01]  /*09d0*/  UMOV UR10, UR18 ;  /* 0x00000012000a7c82 */ /* 0x000fe20008000000 */
[----:B------:R-:W-:-:S02]  /*09e0*/  UMOV UR11, UR19 ;  /* 0x00000013000b7c82 */ /* 0x000fc40008000000 */
[----:B------:R-:W-:Y:S01]  /*09f0*/  UIMAD UR5, UR5, UR8, URZ ;  /* 0x00000008050572a4 */ /* 0x000fe2000f8e023f */
[----:B------:R-:W0:Y:S01]  /*0a00*/  F2I.U32.TRUNC.NTZ R0, R0 ;  /* 0x0000000000007305 */ /* 0x000e22000020f000 */
[----:B------:R-:W-:Y:S02]  /*0a10*/  UIMAD.WIDE.U32 UR10, UR6, UR8, UR10 ;  /* 0x00000008060a72a5 */ /* 0x000fe4000f8e000a */
[----:B------:R-:W-:Y:S01]  /*0a20*/  UIMAD UR6, UR6, UR9, UR5 ;  /* 0x00000009060672a4 */ /* 0x000fe2000f8e0205 */
[----:B------:R-:W-:Y:S01]  /*0a30*/  ULDC UR21, c[0x0][0x658] ;  /* 0x0001960000157ab9 */ /* 0x000fe20000000800 */
[----:B------:R-:W-:Y:S02]  /*0a40*/  UMOV UR19, 0xffffffff ;  /* 0xffffffff00137882 */ /* 0x000fe40000000000 */
[----:B------:R-:W-:Y:S01]  /*0a50*/  UIADD3 UR6, UR11, UR6, URZ ;  /* 0x000000060b067290 */ /* 0x000fe2000fffe03f */
[----:B------:R-:W-:Y:S01]  /*0a60*/  ULDC UR15, c[0x0][0x618] ;  /* 0x00018600000f7ab9 */ /* 0x000fe20000000800 */
[----:B------:R-:W-:Y:S01]  /*0a70*/  ULDC.64 UR8, c[0x0][0x640] ;  /* 0x0001900000087ab9 */ /* 0x000fe20000000a00 */
[----:B------:R-:W-:Y:S01]  /*0a80*/  USHF.L.U32 UR11, UR19, UR21, URZ ;  /* 0x00000015130b7299 */ /* 0x000fe2000800063f */
[----:B------:R-:W-:Y:S01]  /*0a90*/  ISETP.NE.U32.AND P0, PT, RZ, UR8, PT ;  /* 0x00000008ff007c0c */ /* 0x000fe2000bf05070 */
[----:B------:R-:W-:-:S02]  /*0aa0*/  USHF.R.U64 UR19, UR10, UR15, UR6 ;  /* 0x0000000f0a137299 */ /* 0x000fc40008001206 */
[----:B------:R-:W-:Y:S01]  /*0ab0*/  USHF.R.U32.HI UR10, URZ, UR15, UR6 ;  /* 0x0000000f3f0a7299 */ /* 0x000fe20008011606 */
[----:B0-----:R-:W-:Y:S01]  /*0ac0*/  R2UR UR14, R0 ;  /* 0x00000000000e72ca */ /* 0x001fe200000e0000 */
[----:B------:R-:W-:Y:S01]  /*0ad0*/  ULDC UR17, c[0x0][0x608] ;  /* 0x0001820000117ab9 */ /* 0x000fe20000000800 */
[----:B------:R-:W-:Y:S01]  /*0ae0*/  ISETP.NE.AND.EX P0, PT, RZ, UR9, PT, P0 ;  /* 0x00000009ff007c0c */ /* 0x000fe2000bf05300 */
[----:B------:R-:W-:Y:S02]  /*0af0*/  USHF.R.U64 UR23, UR19, UR17, UR10 ;  /* 0x0000001113177299 */ /* 0x000fe4000800120a */
[----:B------:R-:W-:Y:S01]  /*0b00*/  USHF.R.U32.HI UR10, URZ, UR17, UR10 ;  /* 0x000000113f0a7299 */ /* 0x000fe2000801160a */
[----:B------:R-:W-:Y:S01]  /*0b10*/  UMOV UR16, 0x1 ;  /* 0x0000000100107882 */ /* 0x000fe20000000000 */
[----:B------:R-:W-:Y:S02]  /*0b20*/  UIADD3 UR12, -UR12, URZ, URZ ;  /* 0x0000003f0c0c7290 */ /* 0x000fe4000fffe13f */
[----:B------:R-:W-:-:S02]  /*0b30*/  USHF.R.U64 UR24, UR23, UR21, UR10 ;  /* 0x0000001517187299 */ /* 0x000fc4000800120a */
[----:B------:R-:W-:Y:S01]  /*0b40*/  USHF.L.U32 UR6, UR16, UR21, URZ ;  /* 0x0000001510067299 */ /* 0x000fe2000800063f */
[----:B------:R-:W-:Y:S01]  /*0b50*/  ULDC UR13, c[0x0][0x144] ;  /* 0x00005100000d7ab9 */ /* 0x000fe20000000800 */
[----:B------:R-:W-:Y:S01]  /*0b60*/  ULDC UR5, c[0x0][0x600] ;  /* 0x0001800000057ab9 */ /* 0x000fe20000000800 */
[----:B------:R-:W-:Y:S02]  /*0b70*/  ULOP3.LUT UR16, URZ, UR11, URZ, 0x33, !UPT ;  /* 0x0000000b3f107292 */ /* 0x000fe4000f8e333f */
[----:B------:R-:W-:Y:S02]  /*0b80*/  USHF.R.U32.HI UR11, URZ, UR21, UR10 ;  /* 0x000000153f0b7299 */ /* 0x000fe4000801160a */
[----:B------:R-:W-:Y:S02]  /*0b90*/  UIADD3 UR18, UR5, -0x1, URZ ;  /* 0xffffffff05127890 */ /* 0x000fe4000fffe03f */
[----:B------:R-:W-:Y:S02]  /*0ba0*/  UIADD3 UR20, -UR14, URZ, URZ ;  /* 0x0000003f0e147290 */ /* 0x000fe4000fffe13f */
[----:B------:R-:W-:Y:S01]  /*0bb0*/  UIMAD UR4, UR13, UR12, UR4 ;  /* 0x0000000c0d0472a4 */ /* 0x000fe2000f8e0204 */
[----:B------:R-:W-:Y:S01]  /*0bc0*/  ULDC UR25, c[0x0][0x148] ;  /* 0x0000520000197ab9 */ /* 0x000fe20000000800 */
[----:B------:R-:W-:Y:S01]  /*0bd0*/  ULDC UR21, c[0x0][0x648] ;  /* 0x0001920000157ab9 */ /* 0x000fe20000000800 */
[----:B------:R-:W-:Y:S01]  /*0be0*/  ULDC UR22, c[0x0][0x638] ;  /* 0x00018e0000167ab9 */ /* 0x000fe20000000800 */
[----:B------:R-:W-:Y:S01]  /*0bf0*/  UMOV UR10, UR24 ;  /* 0x00000018000a7c82 */ /* 0x000fe20008000000 */
[----:B------:R-:W-:Y:S07]  /*0c00*/  @!P0 BRA `(.L_x_6) ;  /* 0x0000000000308947 */ /* 0x000fee0003800000 */
[----:B------:R-:W-:Y:S02]  /*0c10*/  ULDC UR14, c[0x0][0x64c] ;  /* 0x00019300000e7ab9 */ /* 0x000fe40000000800 */
        /* <DEDUP_REMOVED lines=8> */
[----:B------:R-:W-:-:S07]  /*0ca0*/  UIMAD.WIDE.U32.X UR8, UR17, UR9, UR14, UP0 ;  /* 0x00000009110872a5 */ /* 0x000fce00080e040e */
[----:B------:R-:W-:Y:S01]  /*0cb0*/  UMOV UR10, UR8 ;  /* 0x00000008000a7c82 */ /* 0x000fe20008000000 */
[----:B------:R-:W-:-:S05]  /*0cc0*/  UMOV UR11, UR9 ;  /* 0x00000009000b7c82 */ /* 0x000fca0008000000 */
.L_x_6:
[----:B------:R-:W-:Y:S01]  /*0cd0*/  UISETP.NE.AND UP0, UPT, UR45, URZ, UPT ;  /* 0x0000003f2d00728c */ /* 0x000fe2000bf05270 */
[----:B------:R-:W-:Y:S01]  /*0ce0*/  IMAD.MOV.U32 R0, RZ, RZ, 0x1 ;  /* 0x00000001ff007424 */ /* 0x000fe200078e00ff */
[----:B------:R-:W-:Y:S02]  /*0cf0*/  USHF.R.U64 UR8, UR10, UR21, UR11 ;  /* 0x000000150a087299 */ /* 0x000fe4000800120b */
[----:B------:R-:W-:Y:S02]  /*0d00*/  ULOP3.LUT UR16, UR23, UR16, URZ, 0xc0, !UPT ;  /* 0x0000001017107292 */ /* 0x000fe4000f8ec03f */
[----:B------:R-:W-:Y:S02]  /*0d10*/  ULOP3.LUT UR18, UR19, UR18, URZ, 0xc0, !UPT ;  /* 0x0000001213127292 */ /* 0x000fe4000f8ec03f */
[----:B------:R-:W-:-:S03]  /*0d20*/  UIMAD UR16, UR6, UR8, UR16 ;  /* 0x00000008061072a4 */ /* 0x000fc6000f8e0210 */
[----:B------:R-:W-:Y:S02]  /*0d30*/  @UP0 UIMAD UR4, UR25, UR20, UR7 ;  /* 0x00000014190402a4 */ /* 0x000fe4000f8e0207 */
[----:B------:R-:W-:-:S04]  /*0d40*/  UIADD3 UR7, -UR8, URZ, URZ ;  /* 0x0000003f08077290 */ /* 0x000fc8000fffe13f */
[----:B------:R-:W-:-:S03]  /*0d50*/  UIMAD UR6, UR7, UR22, UR24 ;  /* 0x00000016070672a4 */ /* 0x000fc6000f8e0218 */
[----:B------:R-:W-:Y:S01]  /*0d60*/  ULDC UR7, c[0x0][0x610] ;  /* 0x0001840000077ab9 */ /* 0x000fe20000000800 */
[----:B------:R-:W-:Y:S02]  /*0d70*/  UIMAD UR6, UR6, UR5, UR18 ;  /* 0x00000005060672a4 */ /* 0x000fe4000f8e0212 */
[----:B------:R-:W-:-:S04]  /*0d80*/  UIMAD UR4, UR16, UR7, UR4 ;  /* 0x00000007100472a4 */ /* 0x000fc8000f8e0204 */
[----:B------:R-:W-:Y:S02]  /*0d90*/  USEL UR42, UR6, UR4, !UP0 ;  /* 0x00000004062a7287 */ /* 0x000fe4000c000000 */
[----:B------:R-:W-:-:S12]  /*0da0*/  USEL UR41, UR4, UR6, !UP0 ;  /* 0x0000000604297287 */ /* 0x000fd8000c000000 */
.L_x_4:
[----:B------:R-:W-:-:S08]  /*0db0*/  NOP ;  /* 0x0000000000007918 */ /* 0x000fd00000000000 */
[----:B------:R-:W0:Y:S02]  /*0dc0*/  USETMAXREG.TRY_ALLOC.CTAPOOL UP0, 0xf0 ;  /* 0x000000f0000079c8 */ /* 0x000e240008000600 */
[----:B0-----:R-:W-:-:S13]  /*0dd0*/  PLOP3.LUT P0, PT, PT, PT, UP0, 0x80, 0x0 ;  /* 0x000000000000781c */ /* 0x001fda0003f0f008 */
[----:B------:R-:W-:Y:S05]  /*0de0*/  @!P0 BRA `(.L_x_4) ;  /* 0xfffffffc00f08947 */ /* 0x000fea000383ffff */
[----:B------:R-:W-:Y:S01]  /*0df0*/  ULDC.64 UR4, c[0x0][0x598] ;  /* 0x0001660000047ab9 */ /* 0x000fe20000000a00 */
[----:B------:R-:W-:Y:S01]  /*0e00*/  ULDC.64 UR36, c[0x0][0x208] ;  /* 0x0000820000247ab9 */ /* 0x000fe20000000a00 */
[----:B------:R-:W-:-:S04]  /*0e10*/  ISETP.NE.U32.AND P0, PT, RZ, UR4, PT ;  /* 0x00000004ff007c0c */ /* 0x000fc8000bf05070 */
[----:B------:R-:W-:-:S13]  /*0e20*/  ISETP.NE.AND.EX P0, PT, RZ, UR5, PT, P0 ;  /* 0x00000005ff007c0c */ /* 0x000fda000bf05300 */
[----:B------:R-:W-:Y:S05]  /*0e30*/  @!P0 BRA `(.L_x_7) ;  /* 0x00000000001c8947 */ /* 0x000fea0003800000 */
[----:B------:R-:W0:Y:S02]  /*0e40*/  LDC.64 R2, c[0x0][0x598] ;  /* 0x00016600ff027b82 */ /* 0x000e240000000a00 */
[----:B0-----:R-:W2:Y:S02]  /*0e50*/  LDG.E.64 R2, desc[UR36][R2.64] ;  /* 0x0000002402027981 */ /* 0x001ea4000c1e1b00 */
[----:B--2---:R-:W-:-:S04]  /*0e60*/  ISETP.NE.U32.AND P0, PT, R2, RZ, PT ;  /* 0x000000ff0200720c */ /* 0x004fc80003f05070 */
[----:B------:R-:W-:-:S13]  /*0e70*/  ISETP.NE.AND.EX P0, PT, R3, RZ, PT, P0 ;  /* 0x000000ff0300720c */ /* 0x000fda0003f05300 */
[----:B------:R-:W-:Y:S05]  /*0e80*/  @!P0 BRA `(.L_x_7) ;  /* 0x0000000000088947 */ /* 0x000fea0003800000 */
[----:B------:R0:W5:Y:S01]  /*0e90*/  LD.E R2, desc[UR36][R2.64] ;  /* 0x0000002402027980 */ /* 0x000162000c101900 */
[----:B------:R-:W-:Y:S05]  /*0ea0*/  BRA `(.L_x_8) ;  /* 0x0000000000247947 */ /* 0x000fea0003800000 */
.L_x_7:
[----:B------:R-:W-:Y:S02]  /*0eb0*/  ULDC.64 UR4, c[0x0][0x588] ;  /* 0x0001620000047ab9 */ /* 0x000fe40000000a00 */
[----:B------:R-:W-:-:S04]  /*0ec0*/  ISETP.NE.U32.AND P0, PT, RZ, UR4, PT ;  /* 0x00000004ff007c0c */ /* 0x000fc8000bf05070 */
[----:B------:R-:W-:-:S13]  /*0ed0*/  ISETP.NE.AND.EX P0, PT, RZ, UR5, PT, P0 ;  /* 0x00000005ff007c0c */ /* 0x000fda000bf05300 */
[----:B------:R-:W-:Y:S05]  /*0ee0*/  @!P0 BRA `(.L_x_9) ;  /* 0x00000000000c8947 */ /* 0x000fea0003800000 */
[----:B------:R-:W0:Y:S02]  /*0ef0*/  LDC.64 R2, c[0x0][0x588] ;  /* 0x00016200ff027b82 */ /* 0x000e240000000a00 */
[----:B0-----:R1:W5:Y:S01]  /*0f00*/  LDG.E R2, desc[UR36][R2.64] ;  /* 0x0000002402027981 */ /* 0x001362000c1e1900 */
[----:B------:R-:W-:Y:S05]  /*0f10*/  BRA `(.L_x_8) ;  /* 0x0000000000087947 */ /* 0x000fea0003800000 */
.L_x_9:
[----:B------:R-:W-:Y:S02]  /*0f20*/  ULDC UR4, c[0x0][0x580] ;  /* 0x0001600000047ab9 */ /* 0x000fe40000000800 */
[----:B------:R-:W-:-:S07]  /*0f30*/  IMAD.U32 R2, RZ, RZ, UR4 ;  /* 0x00000004ff027e24 */ /* 0x000fce000f8e00ff */
.L_x_8:
[----:B------:R-:W-:Y:S02]  /*0f40*/  ULDC.64 UR4, c[0x0][0x5a0] ;  /* 0x0001680000047ab9 */ /* 0x000fe40000000a00 */
[----:B------:R-:W-:-:S04]  /*0f50*/  ISETP.NE.U32.AND P0, PT, RZ, UR4, PT ;  /* 0x00000004ff007c0c */ /* 0x000fc8000bf05070 */
[----:B------:R-:W-:-:S13]  /*0f60*/  ISETP.NE.AND.EX P0, PT, RZ, UR5, PT, P0 ;  /* 0x00000005ff007c0c */ /* 0x000fda000bf05300 */
[----:B------:R-:W-:Y:S05]  /*0f70*/  @!P0 BRA `(.L_x_10) ;  /* 0x00000000001c8947 */ /* 0x000fea0003800000 */
[----:B------:R-:W2:Y:S02]  /*0f80*/  LDC.64 R4, c[0x0][0x5a0] ;  /* 0x00016800ff047b82 */ /* 0x000ea40000000a00 */
[----:B--2---:R-:W2:Y:S02]  /*0f90*/  LDG.E.64 R4, desc[UR36][R4.64] ;  /* 0x0000002404047981 */ /* 0x004ea4000c1e1b00 */
[----:B--2---:R-:W-:-:S04]  /*0fa0*/  ISETP.NE.U32.AND P0, PT, R4, RZ, PT ;  /* 0x000000ff0400720c */ /* 0x004fc80003f05070 */
[----:B------:R-:W-:-:S13]  /*0fb0*/  ISETP.NE.AND.EX P0, PT, R5, RZ, PT, P0 ;  /* 0x000000ff0500720c */ /* 0x000fda0003f05300 */
[----:B------:R-:W-:Y:S05]  /*0fc0*/  @!P0 BRA `(.L_x_10) ;  /* 0x0000000000088947 */ /* 0x000fea0003800000 */
[----:B------:R2:W5:Y:S01]  /*0fd0*/  LD.E R16, desc[UR36][R4.64] ;  /* 0x0000002404107980 */ /* 0x000562000c101900 */
[----:B------:R-:W-:Y:S05]  /*0fe0*/  BRA `(.L_x_11) ;  /* 0x0000000000247947 */ /* 0x000fea0003800000 */
.L_x_10:
[----:B------:R-:W-:Y:S02]  /*0ff0*/  ULDC.64 UR4, c[0x0][0x590] ;  /* 0x0001640000047ab9 */ /* 0x000fe40000000a00 */
[----:B------:R-:W-:-:S04]  /*1000*/  ISETP.NE.U32.AND P0, PT, RZ, UR4, PT ;  /* 0x00000004ff007c0c */ /* 0x000fc8000bf05070 */
[----:B------:R-:W-:-:S13]  /*1010*/  ISETP.NE.AND.EX P0, PT, RZ, UR5, PT, P0 ;  /* 0x00000005ff007c0c */ /* 0x000fda000bf05300 */
[----:B------:R-:W-:Y:S05]  /*1020*/  @!P0 BRA `(.L_x_12) ;  /* 0x00000000000c8947 */ /* 0x000fea0003800000 */
[----:B------:R-:W2:Y:S02]  /*1030*/  LDC.64 R16, c[0x0][0x590] ;  /* 0x00016400ff107b82 */ /* 0x000ea40000000a00 */
[----:B--2---:R3:W5:Y:S01]  /*1040*/  LDG.E R16, desc[UR36][R16.64] ;  /* 0x0000002410107981 */ /* 0x004762000c1e1900 */
[----:B------:R-:W-:Y:S05]  /*1050*/  BRA `(.L_x_11) ;  /* 0x0000000000087947 */ /* 0x000fea0003800000 */
.L_x_12:
[----:B------:R-:W-:Y:S02]  /*1060*/  ULDC UR4, c[0x0][0x584] ;  /* 0x0001610000047ab9 */ /* 0x000fe40000000800 */
[----:B------:R-:W-:-:S07]  /*1070*/  IMAD.U32 R16, RZ, RZ, UR4 ;  /* 0x00000004ff107e24 */ /* 0x000fce000f8e00ff */
.L_x_11:
[----:B------:R-:W-:-:S13]  /*1080*/  LOP3.LUT P0, RZ, R0, 0xff, RZ, 0xc0, !PT ;  /* 0x000000ff00ff7812 */ /* 0x000fda000780c0ff */
[----:B------:R-:W-:Y:S05]  /*1090*/  @!P0 EXIT ;  /* 0x000000000000894d */ /* 0x000fea0003800000 */
[----:B------:R-:W-:Y:S01]  /*10a0*/  ULDC UR4, c[0x0][0x28c] ;  /* 0x0000a30000047ab9 */ /* 0x000fe20000000800 */
[----:B------:R-:W-:Y:S01]  /*10b0*/  UMOV UR38, URZ ;  /* 0x0000003f00267c82 */ /* 0x000fe20008000000 */
[----:B------:R-:W-:Y:S01]  /*10c0*/  UIADD3 UR4, UR4, 0x1f, URZ ;  /* 0x0000001f04047890 */ /* 0x000fe2000fffe03f */
[----:B------:R-:W-:-:S03]  /*10d0*/  UMOV UR39, URZ ;  /* 0x0000003f00277c82 */ /* 0x000fc60008000000 */
[----:B------:R-:W-:-:S04]  /*10e0*/  USHF.R.S32.HI UR5, URZ, 0x1f, UR4 ;  /* 0x0000001f3f057899 */ /* 0x000fc80008011404 */
[----:B------:R-:W-:-:S04]  /*10f0*/  ULEA.HI UR5, UR5, UR4, URZ, 0x5 ;  /* 0x0000000405057291 */ /* 0x000fc8000f8f283f */
[----:B------:R-:W-:-:S12]  /*1100*/  USHF.R.S32.HI UR44, URZ, 0x5, UR5 ;  /* 0x000000053f2c7899 */ /* 0x000fd80008011405 */
.L_x_540:
[----:B------:R-:W4:Y:S01]  /*1110*/  S2R R0, SR_TID.X ;  /* 0x0000000000007919 */ /* 0x000f220000002100 */
[----:B------:R-:W0:Y:S01]  /*1120*/  S2UR UR6, SR_CgaCtaId ;  /* 0x00000000000679c3 */ /* 0x000e220000008800 */
[----:B------:R-:W-:Y:S02]  /*1130*/  UMOV UR46, 0x400 ;  /* 0x00000400002e7882 */ /* 0x000fe40000000000 */
[----:B0-----:R-:W-:Y:S01]  /*1140*/  ULEA UR46, UR6, UR46, 0x18 ;  /* 0x0000002e062e7291 */ /* 0x001fe2000f8ec03f */
[----:B----4-:R-:W-:-:S04]  /*1150*/  LOP3.LUT R0, R0, 0x80, RZ, 0xc0, !PT ;  /* 0x0000008000007812 */ /* 0x010fc800078ec0ff */
[----:B------:R-:W-:-:S06]  /*1160*/  SHF.R.U32.HI R0, RZ, 0x7, R0 ;  /* 0x00000007ff007819 */ /* 0x000fcc0000011600 */
[----:B------:R-:W0:Y:S02]  /*1170*/  SHFL.IDX PT, R0, R0, RZ, 0x1f ;  /* 0x00001fff00007589 */ /* 0x000e2400000e0000 */
[----:B0-----:R-:W-:-:S13]  /*1180*/  R2UR UR4, R0 ;  /* 0x00000000000472ca */ /* 0x001fda00000e0000 */
[----:B------:R-:W-:-:S04]  /*1190*/  ULEA.HI UR5, UR4, UR4, URZ, 0x1 ;  /* 0x0000000404057291 */ /* 0x000fc8000f8f083f */
[----:B------:R-:W-:-:S04]  /*11a0*/  ULOP3.LUT UR5, UR5, 0xffffe, URZ, 0xc0, !UPT ;  /* 0x000ffffe05057892 */ /* 0x000fc8000f8ec03f */
[----:B------:R-:W-:-:S03]  /*11b0*/  UIADD3 UR5, UR4, -UR5, URZ ;  /* 0x8000000504057290 */ /* 0x000fc6000fffe03f */
[----:B------:R-:W-:Y:S01]  /*11c0*/  ULDC UR4, c[0x0][0x28c] ;  /* 0x0000a30000047ab9 */ /* 0x000fe20000000800 */
[----:B------:R-:W-:Y:S01]  /*11d0*/  ULEA UR5, UR5, UR46, 0xc ;  /* 0x0000002e05057291 */ /* 0x000fe2000f8e603f */
[----:B------:R-:W-:-:S03]  /*11e0*/  ISETP.LT.AND P0, PT, RZ, UR4, PT ;  /* 0x00000004ff007c0c */ /* 0x000fc6000bf01270 */
[----:B------:R-:W-:-:S04]  /*11f0*/  UIADD3 UR5, UR5, 0x100, URZ ;  /* 0x0000010005057890 */ /* 0x000fc8000fffe03f */
[----:B------:R-:W-:-:S04]  /*1200*/  USHF.R.U32.HI UR5, URZ, 0x4, UR5 ;  /* 0x000000043f057899 */ /* 0x000fc80008011605 */
[----:B------:R-:W-:Y:S02]  /*1210*/  ULOP3.LUT UR47, UR5, 0x3fff, URZ, 0xc0, !UPT ;  /* 0x00003fff052f7892 */ /* 0x000fe4000f8ec03f */
[----:B-1-3--:R-:W-:Y:S10]  /*1220*/  @P0 BRA `(.L_x_13) ;  /* 0x0000000000400947 */ /* 0x00aff40003800000 */
[----:B------:R-:W-:Y:S01]  /*1230*/  MOV R0, 0x0 ;  /* 0x0000000000007802 */ /* 0x000fe20000000f00 */
[----:B------:R-:W-:Y:S01]  /*1240*/  ULDC.64 UR4, c[0x4][0x68] ;  /* 0x01001a0000047ab9 */ /* 0x000fe20000000a00 */
[----:B------:R-:W-:Y:S01]  /*1250*/  ULDC.64 UR6, c[0x4][0x8] ;  /* 0x0100020000067ab9 */ /* 0x000fe20000000a00 */
[----:B--2---:R-:W-:Y:S01]  /*1260*/  IMAD.U32 R4, RZ, RZ, UR4 ;  /* 0x00000004ff047e24 */ /* 0x004fe2000f8e00ff */
[----:B------:R0:W2:Y:S01]  /*1270*/  LDC.64 R14, c[0x4][R0] ;  /* 0x01000000000e7b82 */ /* 0x0000a20000000a00 */
[----:B------:R-:W-:Y:S01]  /*1280*/  IMAD.U32 R5, RZ, RZ, UR5 ;  /* 0x00000005ff057e24 */ /* 0x000fe2000f8e00ff */
[----:B------:R-:W-:Y:S01]  /*1290*/  ULDC.64 UR4, c[0x4][0x70] ;  /* 0x01001c0000047ab9 */ /* 0x000fe20000000a00 */
[----:B------:R-:W-:Y:S01]  /*12a0*/  IMAD.U32 R10, RZ, RZ, UR6 ;  /* 0x00000006ff0a7e24 */ /* 0x000fe2000f8e00ff */
[----:B------:R-:W-:Y:S01]  /*12b0*/  MOV R6, UR4 ;  /* 0x0000000400067c02 */ /* 0x000fe20008000f00 */
[----:B------:R-:W-:Y:S02]  /*12c0*/  IMAD.U32 R7, RZ, RZ, UR5 ;  /* 0x00000005ff077e24 */ /* 0x000fe4000f8e00ff */
[----:B------:R-:W-:-:S02]  /*12d0*/  IMAD.U32 R11, RZ, RZ, UR7 ;  /* 0x00000007ff0b7e24 */ /* 0x000fc4000f8e00ff */
[----:B------:R-:W-:Y:S02]  /*12e0*/  IMAD.MOV.U32 R8, RZ, RZ, 0x1e1 ;  /* 0x000001e1ff087424 */ /* 0x000fe400078e00ff */
[----:B------:R-:W-:Y:S02]  /*12f0*/  IMAD.MOV.U32 R12, RZ, RZ, 0x1 ;  /* 0x00000001ff0c7424 */ /* 0x000fe400078e00ff */
[----:B0-----:R-:W-:-:S07]  /*1300*/  IMAD.MOV.U32 R13, RZ, RZ, RZ ;  /* 0x000000ffff0d7224 */ /* 0x001fce00078e00ff */
[----:B------:R-:W-:-:S07]  /*1310*/  LEPC R20, `(.L_x_13) ;  /* 0x000000001014794e */ /* 0x000fce0000000000 */
[----:B-123-5:R-:W-:Y:S05]  /*1320*/  CALL.ABS.NOINC R14 ;  /* 0x000000000e007343 */ /* 0x02efea0003c00000 */
.L_x_13:
[----:B------:R-:W-:-:S06]  /*1330*/  ULOP3.LUT UR4, UR40, 0x1, URZ, 0xfc, !UPT ;  /* 0x0000000128047892 */ /* 0x000fcc000f8efc3f */
[----:B------:R-:W-:-:S05]  /*1340*/  IMAD.U32 R0, RZ, RZ, UR4 ;  /* 0x00000004ff007e24 */ /* 0x000fca000f8e00ff */
[----:B------:R-:W-:-:S13]  /*1350*/  ISETP.NE.AND P0, PT, R0, 0x3, PT ;  /* 0x000000030000780c */ /* 0x000fda0003f05270 */
[----:B------:R-:W-:Y:S05]  /*1360*/  @!P0 BRA `(.L_x_14) ;  /* 0x0000000000048947 */ /* 0x000fea0003800000 */
[----:B------:R-:W-:Y:S01]  /*1370*/  BPT.TRAP 0x1 ;  /* 0x000000040000795c */ /* 0x000fe20000300000 */
.L_x_14:
[----:B------:R-:W-:Y:S01]  /*1380*/  IMAD.U32 R0, RZ, RZ, UR38 ;  /* 0x00000026ff007e24 */ /* 0x000fe2000f8e00ff */
[----:B-1----:R-:W-:-:S04]  /*1390*/  MOV R3, UR39 ;  /* 0x0000002700037c02 */ /* 0x002fc80008000f00 */
[----:B------:R-:W-:Y:S02]  /*13a0*/  LEA R3, R3, UR46, 0x3 ;  /* 0x0000002e03037c11 */ /* 0x000fe4000f8e18ff */
[----:B------:R-:W-:-:S04]  /*13b0*/  SHF.L.U32 R0, R0, 0x1f, RZ ;  /* 0x0000001f00007819 */ /* 0x000fc800000006ff */
[----:B------:R0:W1:Y:S01]  /*13c0*/  SYNCS.PHASECHK.TRANS64.TRYWAIT P1, [R3+URZ], R0 ;  /* 0x00000000030075a7 */ /* 0x000062000802017f */
[----:B------:R-:W-:Y:S05]  /*13d0*/  @!P0 BRA `(.L_x_15) ;  /* 0x0000000000048947 */ /* 0x000fea0003800000 */
[----:B------:R-:W-:Y:S01]  /*13e0*/  BPT.TRAP 0x1 ;  /* 0x000000040000795c */ /* 0x000fe20000300000 */
.L_x_15:
[----:B-1----:R-:W-:Y:S05]  /*13f0*/  @P1 BRA `(.L_x_16) ;  /* 0x0000000000081947 */ /* 0x002fea0003800000 */
[----:B------:R-:W1:Y:S02]  /*1400*/  SYNCS.PHASECHK.TRANS64.TRYWAIT P1, [R3+URZ], R0 ;  /* 0x00000000030075a7 */ /* 0x000e64000802017f */
[----:B-1----:R-:W-:Y:S05]  /*1410*/  @!P1 BRA `(.L_x_17) ;  /* 0x00000160007c9947 */ /* 0x002fea0003800000 */
.L_x_16:
[----:B------:R-:W-:-:S04]  /*1420*/  UISETP.LT.AND UP0, UPT, UR44, 0x1, UPT ;  /* 0x000000012c00788c */ /* 0x000fc8000bf01270 */
[----:B------:R-:W-:-:S04]  /*1430*/  USEL UR4, UR44, 0x1, UP0 ;  /* 0x000000012c047887 */ /* 0x000fc80008000000 */
[----:B------:R-:W-:-:S06]  /*1440*/  UIADD3 UR4, UR44, -UR4, URZ ;  /* 0x800000042c047290 */ /* 0x000fcc000fffe03f */
[----:B01----:R-:W-:Y:S02]  /*1450*/  IMAD.U32 R0, RZ, RZ, UR4 ;  /* 0x00000004ff007e24 */ /* 0x003fe4000f8e00ff */
[----:B------:R-:W-:Y:S01]  /*1460*/  IMAD.U32 R3, RZ, RZ, UR4 ;  /* 0x00000004ff037e24 */ /* 0x000fe2000f8e00ff */
[----:B------:R-:W-:Y:S05]  /*1470*/  WARPSYNC.ALL ;  /* 0x0000000000007948 */ /* 0x000fea0003800000 */
[----:B------:R-:W-:Y:S01]  /*1480*/  ISETP.GE.AND P1, PT, R0, 0x1, PT ;  /* 0x000000010000780c */ /* 0x000fe20003f26270 */
[----:B------:R-:W-:Y:S01]  /*1490*/  UIADD3 UR46, UR46, 0x10100, URZ ;  /* 0x000101002e2e7890 */ /* 0x000fe2000fffe03f */
[----:B------:R-:W-:Y:S01]  /*14a0*/  WARPGROUP.ARRIVE ;  /* 0x00000000000079c5 */ /* 0x000fe20000000000 */
[----:B------:R-:W-:-:S02]  /*14b0*/  ULOP3.LUT UR8, UR47, 0x10000, URZ, 0xfc, !UPT ;  /* 0x000100002f087892 */ /* 0x000fc4000f8efc3f */
[----:B------:R-:W-:Y:S02]  /*14c0*/  USHF.R.U32.HI UR46, URZ, 0x4, UR46 ;  /* 0x000000043f2e7899 */ /* 0x000fe4000801162e */
[----:B------:R-:W-:Y:S02]  /*14d0*/  ULEA UR10, UR39, UR8, 0xa ;  /* 0x00000008270a7291 */ /* 0x000fe4000f8e503f */
[----:B------:R-:W-:Y:S01]  /*14e0*/  ULOP3.LUT UR9, UR46, 0x3fff, URZ, 0xc0, !UPT ;  /* 0x00003fff2e097892 */ /* 0x000fe2000f8ec03f */
[----:B------:R-:W-:Y:S01]  /*14f0*/  UMOV UR5, 0x80000020 ;  /* 0x8000002000057882 */ /* 0x000fe20000000000 */
[----:B------:R-:W-:Y:S02]  /*1500*/  UMOV UR7, 0x80000020 ;  /* 0x8000002000077882 */ /* 0x000fe40000000000 */
[----:B------:R-:W-:Y:S01]  /*1510*/  ULOP3.LUT UR9, UR9, 0x10000, URZ, 0xfc, !UPT ;  /* 0x0001000009097892 */ /* 0x000fe2000f8efc3f */
[----:B------:R-:W-:-:S03]  /*1520*/  UMOV UR4, UR10 ;  /* 0x0000000a00047c82 */ /* 0x000fc60008000000 */
[----:B------:R-:W-:-:S07]  /*1530*/  ULEA UR11, UR39, UR9, 0xa ;  /* 0x00000009270b7291 */ /* 0x000fce000f8e503f */
[----:B------:R-:W-:Y:S02]  /*1540*/  UMOV UR6, UR11 ;  /* 0x0000000b00067c82 */ /* 0x000fe40008000000 */
[----:B------:R-:W-:Y:S01]  /*1550*/  HGMMA.64x256x16.F32.BF16 R24, gdesc[UR4], RZ, !UPT, gsb0 ;  /* 0x03e00000041879f0 */ /* 0x000fe2000c0018ff */
[----:B------:R-:W-:Y:S01]  /*1560*/  UIADD3 UR4, UR10, 0x200, URZ ;  /* 0x000002000a047890 */ /* 0x000fe2000fffe03f */
[----:B------:R-:W-:Y:S01]  /*1570*/  UMOV UR5, 0x80000020 ;  /* 0x8000002000057882 */ /* 0x000fe20000000000 */
[----:B------:R-:W-:Y:S02]  /*1580*/  WARPGROUP.DEPBAR.LE gsb0, 0x0 ;  /* 0x00008000000079c5 */ /* 0x000fe40000010000 */
[----:B------:R-:W-:Y:S01]  /*1590*/  STL.64 [R1], R24 ;  /* 0x0000001801007387 */ /* 0x000fe20000100a00 */
[----:B------:R-:W-:Y:S01]  /*15a0*/  IMAD.MOV.U32 R235, RZ, RZ, R49 ;  /* 0x000000ffffeb7224 */ /* 0x000fe200078e0031 */
[----:B------:R-:W-:Y:S01]  /*15b0*/  MOV R231, R53 ;  /* 0x0000003500e77202 */ /* 0x000fe20000000f00 */
[----:B------:R-:W-:Y:S01]  /*15c0*/  IMAD.MOV.U32 R234, RZ, RZ, R50 ;  /* 0x000000ffffea7224 */ /* 0x000fe200078e0032 */
[----:B------:R-:W-:Y:S01]  /*15d0*/  STL.64 [R1+0x8], R26 ;  /* 0x0000081a01007387 */ /* 0x000fe20000100a00 */
        /* <DEDUP_REMOVED lines=43> */
[----:B--2---:R-:W-:Y:S01]  /*1890*/  MOV R5, R149 ;  /* 0x0000009500057202 */ /* 0x004fe20000000f00 */
[----:B------:R-:W-:Y:S01]  /*18a0*/  IMAD.MOV.U32 R216, RZ, RZ, R76 ;  /* 0x000000ffffd87224 */ /* 0x000fe200078e004c */
[----:B------:R0:W-:Y:S01]  /*18b0*/  STL [R1+0x60], R48 ;  /* 0x0000603001007387 */ /* 0x0001e20000100800 */
[----:B------:R-:W-:-:S02]  /*18c0*/  IMAD.MOV.U32 R162, RZ, RZ, R78 ;  /* 0x000000ffffa27224 */ /* 0x000fc400078e004e */
[----:B------:R-:W-:Y:S01]  /*18d0*/  IMAD.MOV.U32 R163, RZ, RZ, R79 ;  /* 0x000000ffffa37224 */ /* 0x000fe200078e004f */
[----:B------:R-:W-:Y:S01]  /*18e0*/  STL [R1+0x2b8], R160 ;  /* 0x0002b8a001007387 */ /* 0x000fe20000100800 */
[----:B------:R-:W-:Y:S02]  /*18f0*/  IMAD.MOV.U32 R164, RZ, RZ, R80 ;  /* 0x000000ffffa47224 */ /* 0x000fe400078e0050 */
[----:B------:R-:W-:Y:S02]  /*1900*/  IMAD.MOV.U32 R165, RZ, RZ, R81 ;  /* 0x000000ffffa57224 */ /* 0x000fe400078e0051 */
[----:B------:R-:W-:Y:S02]  /*1910*/  IMAD.MOV.U32 R166, RZ, RZ, R82 ;  /* 0x000000ffffa67224 */ /* 0x000fe400078e0052 */
[----:B------:R-:W-:Y:S02]  /*1920*/  IMAD.MOV.U32 R167, RZ, RZ, R83 ;  /* 0x000000ffffa77224 */ /* 0x000fe400078e0053 */
[----:B------:R-:W-:-:S02]  /*1930*/  IMAD.MOV.U32 R168, RZ, RZ, R84 ;  /* 0x000000ffffa87224 */ /* 0x000fc400078e0054 */
[----:B------:R-:W-:Y:S02]  /*1940*/  IMAD.MOV.U32 R170, RZ, RZ, R86 ;  /* 0x000000ffffaa7224 */ /* 0x000fe400078e0056 */
        /* <DEDUP_REMOVED lines=45> */
[----:B---3--:R-:W-:Y:S02]  /*1c20*/  IMAD.MOV.U32 R17, RZ, RZ, R138 ;  /* 0x000000ffff117224 */ /* 0x008fe400078e008a */
        /* <DEDUP_REMOVED lines=11> */
[----:B0-----:R-:W-:-:S06]  /*1ce0*/  WARPGROUP.ARRIVE ;  /* 0x00000000000079c5 */ /* 0x001fcc0000000000 */
[----:B------:R-:W-:Y:S03]  /*1cf0*/  HGMMA.64x256x16.F32.BF16 R24, gdesc[UR4], RZ, !UPT, gsb0 ;  /* 0x03e00000041879f0 */ /* 0x000fe6000c0018ff */
[----:B------:R-:W-:Y:S02]  /*1d00*/  WARPGROUP.DEPBAR.LE gsb0, 0x0 ;  /* 0x00008000000079c5 */ /* 0x000fe40000010000 */
[----:B------:R-:W-:Y:S04]  /*1d10*/  STL.64 [R1+0x2b0], R150 ;  /* 0x0002b09601007387 */ /* 0x000fe80000100a00 */
        /* <DEDUP_REMOVED lines=20> */
[----:B------:R0:W-:Y:S04]  /*1e60*/  STL.64 [R1+0x208], R108 ;  /* 0x0002086c01007387 */ /* 0x0001e80000100a00 */
[----:B0-----:R-:W2:Y:S04]  /*1e70*/  LDL.LU R108, [R1] ;  /* 0x00000000016c7983 */ /* 0x001ea80000300800 */
[----:B------:R-:W2:Y:S04]  /*1e80*/  LDL.LU R109, [R1+0x4] ;  /* 0x00000400016d7983 */ /* 0x000ea80000300800 */
        /* <DEDUP_REMOVED lines=22> */
[----:B------:R-:W2:Y:S01]  /*1ff0*/  LDL.LU R132, [R1+0x60] ;  /* 0x0000600001847983 */ /* 0x000ea20000300800 */
[----:B------:R-:W-:Y:S01]  /*2000*/  IMAD.MOV.U32 R133, RZ, RZ, R235 ;  /* 0x000000ffff857224 */ /* 0x000fe200078e00eb */
[----:B------:R-:W-:Y:S01]  /*2010*/  MOV R138, R230 ;  /* 0x000000e6008a7202 */ /* 0x000fe20000000f00 */
[----:B------:R-:W-:Y:S01]  /*2020*/  IMAD.MOV.U32 R134, RZ, RZ, R234 ;  /* 0x000000ffff867224 */ /* 0x000fe200078e00ea */
[----:B------:R-:W-:Y:S01]  /*2030*/  MOV R146, R222 ;  /* 0x000000de00927202 */ /* 0x000fe20000000f00 */
[----:B------:R-:W-:Y:S01]  /*2040*/  IMAD.MOV.U32 R135, RZ, RZ, R233 ;  /* 0x000000ffff877224 */ /* 0x000fe200078e00e9 */
[----:B------:R-:W-:Y:S01]  /*2050*/  MOV R233, R5 ;  /* 0x0000000500e97202 */ /* 0x000fe20000000f00 */
[----:B------:R-:W-:Y:S01]  /*2060*/  IMAD.MOV.U32 R136, RZ, RZ, R232 ;  /* 0x000000ffff887224 */ /* 0x000fe200078e00e8 */
[----:B------:R-:W-:Y:S01]  /*2070*/  UIADD3 UR4, UR10, 0x2, URZ ;  /* 0x000000020a047890 */ /* 0x000fe2000fffe03f */
[----:B------:R-:W-:Y:S01]  /*2080*/  IMAD.MOV.U32 R137, RZ, RZ, R231 ;  /* 0x000000ffff897224 */ /* 0x000fe200078e00e7 */
[----:B------:R-:W-:Y:S01]  /*2090*/  UIADD3 UR6, UR11, 0x2, URZ ;  /* 0x000000020b067890 */ /* 0x000fe2000fffe03f */
[----:B------:R-:W-:Y:S01]  /*20a0*/  IMAD.MOV.U32 R139, RZ, RZ, R229 ;  /* 0x000000ffff8b7224 */ /* 0x000fe200078e00e5 */
[----:B------:R-:W-:Y:S01]  /*20b0*/  UMOV UR5, 0x80000020 ;  /* 0x8000002000057882 */ /* 0x000fe20000000000 */
[----:B------:R-:W-:Y:S01]  /*20c0*/  IMAD.MOV.U32 R140, RZ, RZ, R228 ;  /* 0x000000ffff8c7224 */ /* 0x000fe200078e00e4 */
[----:B------:R-:W-:Y:S01]  /*20d0*/  UMOV UR7, 0x80000020 ;  /* 0x8000002000077882 */ /* 0x000fe20000000000 */
[----:B------:R-:W-:-:S02]  /*20e0*/  IMAD.MOV.U32 R141, RZ, RZ, R227 ;  /* 0x000000ffff8d7224 */ /* 0x000fc400078e00e3 */
[----:B------:R-:W-:Y:S02]  /*20f0*/  IMAD.MOV.U32 R142, RZ, RZ, R226 ;  /* 0x000000ffff8e7224 */ /* 0x000fe400078e00e2 */
[----:B------:R-:W-:Y:S01]  /*2100*/  IMAD.MOV.U32 R143, RZ, RZ, R225 ;  /* 0x000000ffff8f7224 */ /* 0x000fe200078e00e1 */
[----:B------:R-:W-:Y:S01]  /*2110*/  MOV R225, R13 ;  /* 0x0000000d00e17202 */ /* 0x000fe20000000f00 */
[----:B------:R-:W-:Y:S02]  /*2120*/  IMAD.MOV.U32 R144, RZ, RZ, R224 ;  /* 0x000000ffff907224 */ /* 0x000fe400078e00e0 */
[----:B------:R-:W-:Y:S02]  /*2130*/  IMAD.MOV.U32 R145, RZ, RZ, R223 ;  /* 0x000000ffff917224 */ /* 0x000fe400078e00df */
[----:B------:R-:W-:Y:S02]  /*2140*/  IMAD.MOV.U32 R147, RZ, RZ, R221 ;  /* 0x000000ffff937224 */ /* 0x000fe400078e00dd */
[----:B------:R-:W-:-:S02]  /*2150*/  IMAD.MOV.U32 R148, RZ, RZ, R220 ;  /* 0x000000ffff947224 */ /* 0x000fc400078e00dc */
[----:B------:R-:W-:Y:S02]  /*2160*/  IMAD.MOV.U32 R149, RZ, RZ, R219 ;  /* 0x000000ffff957224 */ /* 0x000fe400078e00db */
[----:B------:R-:W-:Y:S02]  /*2170*/  IMAD.MOV.U32 R150, RZ, RZ, R218 ;  /* 0x000000ffff967224 */ /* 0x000fe400078e00da */
[----:B------:R-:W-:Y:S01]  /*2180*/  IMAD.MOV.U32 R151, RZ, RZ, R217 ;  /* 0x000000ffff977224 */ /* 0x000fe200078e00d9 */
[----:B------:R-:W-:Y:S01]  /*2190*/  MOV R217, R22 ;  /* 0x0000001600d97202 */ /* 0x000fe20000000f00 */
        /* <DEDUP_REMOVED lines=17> */
[----:B------:R-:W-:-:S06]  /*22b0*/  IMAD.MOV.U32 R235, RZ, RZ, R0 ;  /* 0x000000ffffeb7224 */ /* 0x000fcc00078e0000 */
[----:B--2---:R-:W-:-:S06]  /*22c0*/  WARPGROUP.ARRIVE ;  /* 0x00000000000079c5 */ /* 0x004fcc0000000000 */
[----:B------:R-:W-:Y:S03]  /*22d0*/  HGMMA.64x256x16.F32.BF16 R108, gdesc[UR4], R108, gsb0 ;  /* 0x03e00000046c79f0 */ /* 0x000fe6000800186c */
[----:B------:R-:W-:Y:S02]  /*22e0*/  WARPGROUP.DEPBAR.LE gsb0, 0x0 ;  /* 0x00008000000079c5 */ /* 0x000fe40000010000 */
[----:B------:R-:W-:Y:S04]  /*22f0*/  STL.64 [R1], R108 ;  /* 0x0000006c01007387 */ /* 0x000fe80000100a00 */
        /* <DEDUP_REMOVED lines=63> */
[----:B0-----:R1:W5:Y:S04]  /*26f0*/  LDL.LU R160, [R1+0x2b8] ;  /* 0x0002b80001a07983 */ /* 0x0013680000300800 */
[----:B------:R-:W2:Y:S04]  /*2700*/  LDL.LU.64 R150, [R1+0x2b0] ;  /* 0x0002b00001967983 */ /* 0x000ea80000300a00 */
        /* <DEDUP_REMOVED lines=20> */
[----:B------:R-:W2:Y:S01]  /*2850*/  LDL.LU.64 R108, [R1+0x208] ;  /* 0x00020800016c7983 */ /* 0x000ea20000300a00 */
[----:B------:R-:W-:Y:S01]  /*2860*/  UIADD3 UR4, UR10, 0x202, URZ ;  /* 0x000002020a047890 */ /* 0x000fe2000fffe03f */
[----:B------:R-:W-:Y:S01]  /*2870*/  UMOV UR5, 0x80000020 ;  /* 0x8000002000057882 */ /* 0x000fe20000000000 */
[----:B--2---:R-:W-:-:S07]  /*2880*/  WARPGROUP.ARRIVE ;  /* 0x00000000000079c5 */ /* 0x004fce0000000000 */
[----:B------:R-:W-:Y:S03]  /*2890*/  HGMMA.64x256x16.F32.BF16 R24, gdesc[UR4], R24, gsb0 ;  /* 0x03e00000041879f0 */ /* 0x000fe60008001818 */
[----:B------:R-:W-:Y:S02]  /*28a0*/  WARPGROUP.DEPBAR.LE gsb0, 0x0 ;  /* 0x00008000000079c5 */ /* 0x000fe40000010000 */
[----:B-1----:R-:W-:Y:S05]  /*28b0*/  @!P1 BRA `(.L_x_18) ;  /* 0x0000002000909947 */ /* 0x002fea0003800000 */
[----:B------:R-:W-:Y:S02]  /*28c0*/  UIADD3 UR4, UR39, 0x1, URZ ;  /* 0x0000000127047890 */ /* 0x000fe4000fffe03f */
[----:B------:R-:W-:Y:S02]  /*28d0*/  UMOV UR11, UR39 ;  /* 0x00000027000b7c82 */ /* 0x000fe40008000000 */
[----:B------:R-:W-:-:S04]  /*28e0*/  UISETP.NE.AND UP0, UPT, UR4, 0x4, UPT ;  /* 0x000000040400788c */ /* 0x000fc8000bf05270 */
[----:B------:R-:W-:Y:S02]  /*28f0*/  USEL UR5, URZ, 0x1, UP0 ;  /* 0x000000013f057887 */ /* 0x000fe40008000000 */
[----:B------:R-:W-:Y:S02]  /*2900*/  USEL UR10, UR4, URZ, UP0 ;  /* 0x0000003f040a7287 */ /* 0x000fe40008000000 */
[----:B------:R-:W-:-:S06]  /*2910*/  ULOP3.LUT UR5, UR38, UR5, URZ, 0x3c, !UPT ;  /* 0x0000000526057292 */ /* 0x000fcc000f8e3c3f */
[----:B------:R-:W-:-:S07]  /*2920*/  IMAD.U32 R0, RZ, RZ, UR5 ;  /* 0x00000005ff007e24 */ /* 0x000fce000f8e00ff */
.L_x_25:
[----:B------:R-:W-:Y:S05]  /*2930*/  @!P0 BRA `(.L_x_19) ;  /* 0x0000000000048947 */ /* 0x000fea0003800000 */
[----:B------:R-:W-:Y:S01]  /*2940*/  BPT.TRAP 0x1 ;  /* 0x000000040000795c */ /* 0x000fe20000300000 */
.L_x_19:
[----:B------:R-:W0:Y:S01]  /*2950*/  S2UR UR5, SR_CgaCtaId ;  /* 0x00000000000579c3 */ /* 0x000e220000008800 */
[----:B------:R-:W-:Y:S01]  /*2960*/  UMOV UR4, 0x400 ;  /* 0x0000040000047882 */ /* 0x000fe20000000000 */
[----:B------:R-:W-:Y:S01]  /*2970*/  SHF.L.U32 R4, R0, 0x1f, RZ ;  /* 0x0000001f00047819 */ /* 0x000fe200000006ff */
[----:B0-----:R-:W-:-:S04]  /*2980*/  ULEA UR14, UR5, UR4, 0x18 ;  /* 0x00000004050e7291 */ /* 0x001fc8000f8ec03f */
[----:B------:R-:W-:-:S09]  /*2990*/  ULEA UR4, UR10, UR14, 0x3 ;  /* 0x0000000e0a047291 */ /* 0x000fd2000f8e183f */
[----:B------:R0:W1:Y:S01]  /*29a0*/  SYNCS.PHASECHK.TRANS64.TRYWAIT P1, [UR4], R4 ;  /* 0x00000004ff0075a7 */ /* 0x0000620008020144 */
[----:B------:R-:W-:Y:S05]  /*29b0*/  @!P0 BRA `(.L_x_20) ;  /* 0x0000000000048947 */ /* 0x000fea0003800000 */
[----:B------:R-:W-:Y:S01]  /*29c0*/  BPT.TRAP 0x1 ;  /* 0x000000040000795c */ /* 0x000fe20000300000 */
.L_x_20:
[----:B-1----:R-:W-:Y:S05]  /*29d0*/  @P1 BRA `(.L_x_21) ;  /* 0x0000000000081947 */ /* 0x002fea0003800000 */
[----:B------:R-:W1:Y:S02]  /*29e0*/  SYNCS.PHASECHK.TRANS64.TRYWAIT P1, [UR4], R4 ;  /* 0x00000004ff0075a7 */ /* 0x000e640008020144 */
[----:B-1----:R-:W-:Y:S05]  /*29f0*/  @!P1 BRA `(.L_x_22) ;  /* 0x0000014c00189947 */ /* 0x002fea0003800000 */
.L_x_21:
        /* <DEDUP_REMOVED lines=64> */
[----:B--2---:R-:W2:Y:S04]  /*2e00*/  LDL.LU.64 R24, [R1] ;  /* 0x0000000001187983 */ /* 0x004ea80000300a00 */
        /* <DEDUP_REMOVED lines=63> */
[----:B------:R-:W-:-:S02]  /*3200*/  ULEA UR12, UR10, UR8, 0xa ;  /* 0x000000080a0c7291 */ /* 0x000fc4000f8e503f */
[----:B------:R-:W-:Y:S01]  /*3210*/  ULEA UR13, UR10, UR9, 0xa ;  /* 0x000000090a0d7291 */ /* 0x000fe2000f8e503f */
[----:B------:R-:W-:Y:S01]  /*3220*/  UMOV UR5, 0x80000020 ;  /* 0x8000002000057882 */ /* 0x000fe20000000000 */
[----:B------:R-:W-:-:S03]  /*3230*/  UMOV UR7, 0x80000020 ;  /* 0x8000002000077882 */ /* 0x000fc60000000000 */
[----:B------:R-:W-:Y:S02]  /*3240*/  UMOV UR4, UR12 ;  /* 0x0000000c00047c82 */ /* 0x000fe40008000000 */
[----:B------:R-:W-:Y:S01]  /*3250*/  UMOV UR6, UR13 ;  /* 0x0000000d00067c82 */ /* 0x000fe20008000000 */
[----:B--2---:R-:W-:-:S06]  /*3260*/  WARPGROUP.ARRIVE ;  /* 0x00000000000079c5 */ /* 0x004fcc0000000000 */
[----:B------:R-:W-:Y:S03]  /*3270*/  HGMMA.64x256x16.F32.BF16 R24, gdesc[UR4], R24, gsb0 ;  /* 0x03e00000041879f0 */ /* 0x000fe60008001818 */
[----:B------:R-:W-:Y:S02]  /*3280*/  WARPGROUP.DEPBAR.LE gsb0, 0x0 ;  /* 0x00008000000079c5 */ /* 0x000fe40000010000 */
[----:B------:R-:W-:Y:S01]  /*3290*/  STL.64 [R1], R24 ;  /* 0x0000001801007387 */ /* 0x000fe20000100a00 */
[----:B-1----:R-:W-:Y:S01]  /*32a0*/  MOV R5, R150 ;  /* 0x0000009600057202 */ /* 0x002fe20000000f00 */
[----:B0-----:R-:W-:Y:S01]  /*32b0*/  IMAD.MOV.U32 R4, RZ, RZ, R151 ;  /* 0x000000ffff047224 */ /* 0x001fe200078e0097 */
[----:B------:R-:W-:Y:S01]  /*32c0*/  MOV R13, R142 ;  /* 0x0000008e000d7202 */ /* 0x000fe20000000f00 */
        /* <DEDUP_REMOVED lines=44> */
[----:B------:R0:W-:Y:S01]  /*3590*/  STL.64 [R1+0x60], R48 ;  /* 0x0000603001007387 */ /* 0x0001e20000100a00 */
[----:B------:R-:W-:-:S02]  /*35a0*/  IMAD.MOV.U32 R209, RZ, RZ, R125 ;  /* 0x000000ffffd17224 */ /* 0x000fc400078e007d */
[----:B------:R-:W-:Y:S01]  /*35b0*/  IMAD.MOV.U32 R206, RZ, RZ, R122 ;  /* 0x000000ffffce7224 */ /* 0x000fe200078e007a */
[----:B------:R-:W2:Y:S01]  /*35c0*/  LDL.LU.64 R150, [R1+0x4b8] ;  /* 0x0004b80001967983 */ /* 0x000ea20000300a00 */
[----:B------:R-:W-:Y:S02]  /*35d0*/  IMAD.MOV.U32 R207, RZ, RZ, R123 ;  /* 0x000000ffffcf7224 */ /* 0x000fe400078e007b */
[----:B------:R-:W-:Y:S01]  /*35e0*/  IMAD.MOV.U32 R204, RZ, RZ, R120 ;  /* 0x000000ffffcc7224 */ /* 0x000fe200078e0078 */
[----:B------:R-:W2:Y:S01]  /*35f0*/  LDL.LU.64 R148, [R1+0x4b0] ;  /* 0x0004b00001947983 */ /* 0x000ea20000300a00 */
[----:B------:R-:W-:Y:S02]  /*3600*/  IMAD.MOV.U32 R205, RZ, RZ, R121 ;  /* 0x000000ffffcd7224 */ /* 0x000fe400078e0079 */
[----:B------:R-:W-:Y:S01]  /*3610*/  IMAD.MOV.U32 R203, RZ, RZ, R119 ;  /* 0x000000ffffcb7224 */ /* 0x000fe200078e0077 */
[----:B------:R-:W2:Y:S01]  /*3620*/  LDL.LU.64 R146, [R1+0x4a8] ;  /* 0x0004a80001927983 */ /* 0x000ea20000300a00 */
        /* <DEDUP_REMOVED lines=108> */
[----:B0-----:R-:W2:Y:S04]  /*3cf0*/  LDL.LU.64 R48, [R1+0x320] ;  /* 0x0003200001307983 */ /* 0x001ea80000300a00 */
        /* <DEDUP_REMOVED lines=13> */
[----:B------:R-:W-:-:S02]  /*3dd0*/  UMOV UR5, 0x80000020 ;  /* 0x8000002000057882 */ /* 0x000fc40000000000 */
[----:B-----5:R-:W-:Y:S01]  /*3de0*/  STL [R1+0x2b8], R160 ;  /* 0x0002b8a001007387 */ /* 0x020fe20000100800 */
[----:B--2---:R-:W-:-:S06]  /*3df0*/  WARPGROUP.ARRIVE ;  /* 0x00000000000079c5 */ /* 0x004fcc0000000000 */
[----:B------:R-:W-:Y:S03]  /*3e00*/  HGMMA.64x256x16.F32.BF16 R24, gdesc[UR4], R24, gsb0 ;  /* 0x03e00000041879f0 */ /* 0x000fe60008001818 */
        /* <DEDUP_REMOVED lines=53> */
[----:B------:R-:W-:-:S02]  /*4160*/  IMAD.MOV.U32 R136, RZ, RZ, R233 ;  /* 0x000000ffff887224 */ /* 0x000fc400078e00e9 */
[----:B------:R-:W-:Y:S02]  /*4170*/  IMAD.MOV.U32 R137, RZ, RZ, R232 ;  /* 0x000000ffff897224 */ /* 0x000fe400078e00e8 */
[----:B------:R-:W-:Y:S02]  /*4180*/  IMAD.MOV.U32 R138, RZ, RZ, R231 ;  /* 0x000000ffff8a7224 */ /* 0x000fe400078e00e7 */
[----:B------:R-:W-:Y:S02]  /*4190*/  IMAD.MOV.U32 R139, RZ, RZ, R230 ;  /* 0x000000ffff8b7224 */ /* 0x000fe400078e00e6 */
[----:B------:R-:W-:Y:S01]  /*41a0*/  IMAD.MOV.U32 R141, RZ, RZ, R228 ;  /* 0x000000ffff8d7224 */ /* 0x000fe200078e00e4 */
[----:B------:R-:W-:Y:S01]  /*41b0*/  MOV R228, R11 ;  /* 0x0000000b00e47202 */ /* 0x000fe20000000f00 */
[----:B------:R-:W-:Y:S02]  /*41c0*/  IMAD.MOV.U32 R142, RZ, RZ, R227 ;  /* 0x000000ffff8e7224 */ /* 0x000fe400078e00e3 */
[----:B------:R-:W-:-:S02]  /*41d0*/  IMAD.MOV.U32 R143, RZ, RZ, R226 ;  /* 0x000000ffff8f7224 */ /* 0x000fc400078e00e2 */
[----:B------:R-:W-:Y:S02]  /*41e0*/  IMAD.MOV.U32 R144, RZ, RZ, R225 ;  /* 0x000000ffff907224 */ /* 0x000fe400078e00e1 */
[----:B------:R-:W-:Y:S02]  /*41f0*/  IMAD.MOV.U32 R145, RZ, RZ, R224 ;  /* 0x000000ffff917224 */ /* 0x000fe400078e00e0 */
[----:B------:R-:W-:Y:S02]  /*4200*/  IMAD.MOV.U32 R146, RZ, RZ, R223 ;  /* 0x000000ffff927224 */ /* 0x000fe400078e00df */
[----:B------:R-:W-:Y:S02]  /*4210*/  IMAD.MOV.U32 R147, RZ, RZ, R222 ;  /* 0x000000ffff937224 */ /* 0x000fe400078e00de */
[----:B------:R-:W-:Y:S01]  /*4220*/  IMAD.MOV.U32 R149, RZ, RZ, R220 ;  /* 0x000000ffff957224 */ /* 0x000fe200078e00dc */
[----:B------:R-:W-:Y:S01]  /*4230*/  MOV R220, R20 ;  /* 0x0000001400dc7202 */ /* 0x000fe20000000f00 */
        /* <DEDUP_REMOVED lines=19> */
[----:B------:R-:W-:Y:S01]  /*4370*/  IMAD.MOV.U32 R235, RZ, RZ, R4 ;  /* 0x000000ffffeb7224 */ /* 0x000fe200078e0004 */
[----:B------:R-:W-:Y:S02]  /*4380*/  UIADD3 UR4, UR12, 0x2, URZ ;  /* 0x000000020c047890 */ /* 0x000fe4000fffe03f */
[----:B------:R-:W-:Y:S01]  /*4390*/  UIADD3 UR6, UR13, 0x2, URZ ;  /* 0x000000020d067890 */ /* 0x000fe2000fffe03f */
[----:B------:R-:W-:Y:S01]  /*43a0*/  UMOV UR5, 0x80000020 ;  /* 0x8000002000057882 */ /* 0x000fe20000000000 */
[----:B------:R-:W-:Y:S01]  /*43b0*/  UMOV UR7, 0x80000020 ;  /* 0x8000002000077882 */ /* 0x000fe20000000000 */
        /* <DEDUP_REMOVED lines=96> */
[----:B------:R-:W-:Y:S01]  /*49c0*/  BPT.TRAP 0x1 ;  /* 0x000000040000795c */ /* 0x000fe20000300000 */
.L_x_23:
[----:B------:R-:W-:Y:S02]  /*49d0*/  UISETP.GT.U32.AND UP0, UPT, UR40, 0x1, UPT ;  /* 0x000000012800788c */ /* 0x000fe4000bf04070 */
[----:B------:R-:W-:-:S04]  /*49e0*/  ULEA UR4, UR11, UR14, 0x3 ;  /* 0x0000000e0b047291 */ /* 0x000fc8000f8e183f */
[----:B------:R-:W-:Y:S01]  /*49f0*/  UIADD3 UR4, UR4, 0x20, URZ ;  /* 0x0000002004047890 */ /* 0x000fe2000fffe03f */
[----:B------:R-:W-:-:S03]  /*4a00*/  PLOP3.LUT P1, PT, PT, PT, UP0, 0x80, 0x0 ;  /* 0x000000000000781c */ /* 0x000fc60003f2f008 */
[----:B------:R-:W-:-:S09]  /*4a10*/  UPRMT UR4, URZ, 0x654, UR4 ;  /* 0x000006543f047896 */ /* 0x000fd20008000004 */
[----:B------:R-:W-:Y:S01]  /*4a20*/  SYNCS.ARRIVE.TRANS64.RED.A1T0 RZ, [UR4], RZ ;  /* 0x000000ffffff79a7 */ /* 0x000fe20008100404 */
[----:B------:R-:W-:Y:S05]  /*4a30*/  @P1 BRA `(.L_x_24) ;  /* 0x0000000000041947 */ /* 0x000fea0003800000 */
[----:B------:R-:W-:Y:S01]  /*4a40*/  BPT.TRAP 0x1 ;  /* 0x000000040000795c */ /* 0x000fe20000300000 */
.L_x_24:
[----:B------:R-:W-:Y:S01]  /*4a50*/  UIADD3 UR10, UR10, 0x1, URZ ;  /* 0x000000010a0a7890 */ /* 0x000fe2000fffe03f */
[C---:B------:R-:W-:Y:S01]  /*4a60*/  ISETP.GT.AND P1, PT, R3.reuse, 0x1, PT ;  /* 0x000000010300780c */ /* 0x040fe20003f24270 */
[----:B------:R-:W-:Y:S01]  /*4a70*/  UIADD3 UR11, UR11, 0x1, URZ ;  /* 0x000000010b0b7890 */ /* 0x000fe2000fffe03f */
[----:B------:R-:W-:Y:S01]  /*4a80*/  IADD3 R3, R3, -0x1, RZ ;  /* 0xffffffff03037810 */ /* 0x000fe20007ffe0ff */
[----:B------:R-:W-:Y:S02]  /*4a90*/  UISETP.NE.AND UP0, UPT, UR10, 0x4, UPT ;  /* 0x000000040a00788c */ /* 0x000fe4000bf05270 */
[----:B------:R-:W-:Y:S02]  /*4aa0*/  UISETP.NE.AND UP1, UPT, UR11, 0x4, UPT ;  /* 0x000000040b00788c */ /* 0x000fe4000bf25270 */
[----:B------:R-:W-:Y:S02]  /*4ab0*/  USEL UR4, URZ, 0x1, UP0 ;  /* 0x000000013f047887 */ /* 0x000fe40008000000 */
[----:B------:R-:W-:-:S02]  /*4ac0*/  USEL UR10, UR10, URZ, UP0 ;  /* 0x0000003f0a0a7287 */ /* 0x000fc40008000000 */
[----:B------:R-:W-:Y:S02]  /*4ad0*/  USEL UR11, UR11, URZ, UP1 ;  /* 0x0000003f0b0b7287 */ /* 0x000fe40008800000 */
[----:B------:R-:W-:Y:S01]  /*4ae0*/  LOP3.LUT R0, R0, UR4, RZ, 0x3c, !PT ;  /* 0x0000000400007c12 */ /* 0x000fe2000f8e3cff */
[----:B------:R-:W-:Y:S09]  /*4af0*/  @P1 BRA `(.L_x_25) ;  /* 0xffffffdc008c1947 */ /* 0x000ff2000383ffff */
.L_x_18:
[----:B------:R-:W0:Y:S02]  /*4b00*/  LDC R0, c[0x0][0x28c] ;  /* 0x0000a300ff007b82 */ /* 0x000e240000000800 */
[----:B0-----:R-:W-:-:S13]  /*4b10*/  ISETP.GE.AND P1, PT, R0, 0x1, PT ;  /* 0x000000010000780c */ /* 0x001fda0003f26270 */
[----:B------:R-:W-:Y:S05]  /*4b20*/  @!P1 BRA `(.L_x_26) ;  /* 0x0000000000449947 */ /* 0x000fea0003800000 */
[----:B------:R-:W-:Y:S05]  /*4b30*/  @!P0 BRA `(.L_x_27) ;  /* 0x0000000000048947 */ /* 0x000fea0003800000 */
[----:B------:R-:W-:Y:S01]  /*4b40*/  BPT.TRAP 0x1 ;  /* 0x000000040000795c */ /* 0x000fe20000300000 */
.L_x_27:
[----:B------:R-:W0:Y:S01]  /*4b50*/  S2UR UR6, SR_CgaCtaId ;  /* 0x00000000000679c3 */ /* 0x000e220000008800 */
[----:B------:R-:W-:Y:S01]  /*4b60*/  UISETP.LT.AND UP0, UPT, UR44, 0x1, UPT ;  /* 0x000000012c00788c */ /* 0x000fe2000bf01270 */
[----:B------:R-:W-:-:S03]  /*4b70*/  UMOV UR5, 0x400 ;  /* 0x0000040000057882 */ /* 0x000fc60000000000 */
[----:B------:R-:W-:Y:S02]  /*4b80*/  USEL UR4, UR44, 0x1, UP0 ;  /* 0x000000012c047887 */ /* 0x000fe40008000000 */
[----:B------:R-:W-:Y:S02]  /*4b90*/  UISETP.GT.U32.AND UP0, UPT, UR40, 0x1, UPT ;  /* 0x000000012800788c */ /* 0x000fe4000bf04070 */
[----:B------:R-:W-:-:S04]  /*4ba0*/  UIADD3 UR4, UR39, UR44, -UR4 ;  /* 0x0000002c27047290 */ /* 0x000fc8000fffe804 */
[----:B------:R-:W-:Y:S01]  /*4bb0*/  USHF.L.U32 UR4, UR4, 0x3, URZ ;  /* 0x0000000304047899 */ /* 0x000fe2000800063f */
[----:B------:R-:W-:-:S03]  /*4bc0*/  PLOP3.LUT P0, PT, PT, PT, UP0, 0x80, 0x0 ;  /* 0x000000000000781c */ /* 0x000fc60003f0f008 */
[----:B------:R-:W-:Y:S02]  /*4bd0*/  ULOP3.LUT UR4, UR4, 0x18, URZ, 0xc0, !UPT ;  /* 0x0000001804047892 */ /* 0x000fe4000f8ec03f */
[----:B0-----:R-:W-:-:S04]  /*4be0*/  ULEA UR5, UR6, UR5, 0x18 ;  /* 0x0000000506057291 */ /* 0x001fc8000f8ec03f */
[----:B------:R-:W-:-:S04]  /*4bf0*/  UIADD3 UR4, UR5, 0x20, UR4 ;  /* 0x0000002005047890 */ /* 0x000fc8000fffe004 */
[----:B------:R-:W-:-:S09]  /*4c00*/  UPRMT UR4, URZ, 0x654, UR4 ;  /* 0x000006543f047896 */ /* 0x000fd20008000004 */
[----:B------:R-:W-:Y:S01]  /*4c10*/  SYNCS.ARRIVE.TRANS64.RED.A1T0 RZ, [UR4], RZ ;  /* 0x000000ffffff79a7 */ /* 0x000fe20008100404 */
[----:B------:R-:W-:Y:S05]  /*4c20*/  @P0 BRA `(.L_x_26) ;  /* 0x0000000000040947 */ /* 0x000fea0003800000 */
[----:B------:R-:W-:Y:S01]  /*4c30*/  BPT.TRAP 0x1 ;  /* 0x000000040000795c */ /* 0x000fe20000300000 */
.L_x_26:
[----:B------:R-:W0:Y:S01]  /*4c40*/  S2R R8, SR_TID.X ;  /* 0x0000000000087919 */ /* 0x000e220000002100 */
[----:B------:R-:W-:Y:S01]  /*4c50*/  IMAD.MOV.U32 R19, RZ, RZ, 0x6540 ;  /* 0x00006540ff137424 */ /* 0x000fe200078e00ff */
[----:B------:R-:W-:Y:S01]  /*4c60*/  USHF.R.S32.HI UR10, URZ, 0x1f, UR43 ;  /* 0x0000001f3f0a7899 */ /* 0x000fe2000801142b */
[----:B-----5:R-:W-:Y:S01]  /*4c70*/  LOP3.LUT R4, R160, 0x1, RZ, 0xc0, !PT ;  /* 0x00000001a0047812 */ /* 0x020fe200078ec0ff */
[----:B------:R-:W-:Y:S01]  /*4c80*/  ULDC.64 UR8, c[0x0][0x5d0] ;  /* 0x0001740000087ab9 */ /* 0x000fe20000000a00 */
[----:B------:R-:W-:Y:S01]  /*4c90*/  UIADD3 UR39, UR44, UR39, URZ ;  /* 0x000000272c277290 */ /* 0x000fe2000fffe03f */
[----:B------:R-:W-:Y:S01]  /*4ca0*/  IMAD.U32 R6, RZ, RZ, UR8 ;  /* 0x00000008ff067e24 */ /* 0x000fe2000f8e00ff */
[----:B------:R-:W-:Y:S01]  /*4cb0*/  UIMAD UR4, UR10, UR8, URZ ;  /* 0x000000080a0472a4 */ /* 0x000fe2000f8e023f */
[----:B------:R-:W-:Y:S01]  /*4cc0*/  IMAD.SHL.U32 R3, R4, 0x40, RZ ;  /* 0x0000004004037824 */ /* 0x000fe200078e00ff */
[----:B------:R-:W-:Y:S02]  /*4cd0*/  UIMAD.WIDE UR6, UR41, 0x100, URZ ;  /* 0x00000100290678a5 */ /* 0x000fe4000f8e023f */
[----:B------:R-:W-:Y:S01]  /*4ce0*/  UIMAD UR4, UR43, UR9, UR4 ;  /* 0x000000092b0472a4 */ /* 0x000fe2000f8e0204 */
[----:B------:R-:W-:Y:S01]  /*4cf0*/  ULDC UR8, c[0x0][0x288] ;  /* 0x0000a20000087ab9 */ /* 0x000fe20000000800 */
[----:B------:R-:W-:Y:S01]  /*4d00*/  USHF.L.U32 UR41, UR41, 0x8, URZ ;  /* 0x0000000829297899 */ /* 0x000fe2000800063f */
[----:B------:R-:W-:Y:S01]  /*4d10*/  ULDC UR5, c[0x0][0x284] ;  /* 0x0000a10000057ab9 */ /* 0x000fe20000000800 */
[----:B------:R-:W-:Y:S01]  /*4d20*/  UISETP.GT.U32.AND UP0, UPT, UR39, 0x3, UPT ;  /* 0x000000032700788c */ /* 0x000fe2000bf04070 */
[----:B------:R-:W-:-:S03]  /*4d30*/  IMAD.U32 R17, RZ, RZ, UR5 ;  /* 0x00000005ff117e24 */ /* 0x000fc6000f8e00ff */
[----:B------:R-:W-:Y:S01]  /*4d40*/  UISETP.LT.U32.AND UP0, UPT, UR44, 0x4, UP0 ;  /* 0x000000042c00788c */ /* 0x000fe20008701070 */
[C---:B0-----:R-:W-:Y:S01]  /*4d50*/  IMAD.SHL.U32 R18, R8.reuse, 0x2, RZ ;  /* 0x0000000208127824 */ /* 0x041fe200078e00ff */
[----:B------:R-:W-:Y:S02]  /*4d60*/  SHF.R.U32.HI R0, RZ, 0x2, R8 ;  /* 0x00000002ff007819 */ /* 0x000fe40000011608 */
[----:B------:R-:W-:Y:S02]  /*4d70*/  LOP3.LUT R5, R8, 0x60, RZ, 0xc0, !PT ;  /* 0x0000006008057812 */ /* 0x000fe400078ec0ff */
[----:B------:R-:W-:Y:S02]  /*4d80*/  LOP3.LUT R18, R18, 0x6, RZ, 0xc0, !PT ;  /* 0x0000000612127812 */ /* 0x000fe400078ec0ff */
[----:B------:R-:W-:Y:S02]  /*4d90*/  LOP3.LUT R0, R0, 0x7, RZ, 0xc0, !PT ;  /* 0x0000000700007812 */ /* 0x000fe400078ec0ff */
[----:B------:R-:W-:Y:S01]  /*4da0*/  PRMT R18, R18, R19, UR42 ;  /* 0x0000002a12127e16 */ /* 0x000fe20008000013 */
[----:B------:R-:W-:Y:S01]  /*4db0*/  USHF.L.U32 UR42, UR42, 0x8, URZ ;  /* 0x000000082a2a7899 */ /* 0x000fe2000800063f */
[----:B------:R-:W-:-:S02]  /*4dc0*/  SHF.R.U32.HI R5, RZ, 0x1, R5 ;  /* 0x00000001ff057819 */ /* 0x000fc40000011605 */
[----:B------:R-:W-:Y:S01]  /*4dd0*/  SHF.R.S32.HI R19, RZ, 0x1f, R18 ;  /* 0x0000001fff137819 */ /* 0x000fe20000011412 */
[----:B------:R-:W-:Y:S01]  /*4de0*/  UISETP.GE.AND UP1, UPT, UR42, UR8, UPT ;  /* 0x000000082a00728c */ /* 0x000fe2000bf26270 */
[--C-:B------:R-:W-:Y:S02]  /*4df0*/  LOP3.LUT R3, R3, 0x40, R0.reuse, 0xe2, !PT ;  /* 0x0000004003037812 */ /* 0x100fe400078ee200 */
[----:B------:R-:W-:Y:S01]  /*4e00*/  IADD3 R0, RZ, -R5, -R0 ;  /* 0x80000005ff007210 */ /* 0x000fe20007ffe800 */
[----:B------:R-:W-:Y:S01]  /*4e10*/  IMAD.WIDE.U32 R6, R6, UR43, R18 ;  /* 0x0000002b06067c25 */ /* 0x000fe2000f8e0012 */
[----:B------:R-:W-:Y:S01]  /*4e20*/  UISETP.GE.OR UP1, UPT, UR41, UR5, UP1 ;  /* 0x000000052900728c */ /* 0x000fe20008f26670 */
[----:B------:R-:W-:Y:S01]  /*4e30*/  LOP3.LUT R3, R3, UR6, R5, 0xfe, !PT ;  /* 0x0000000603037c12 */ /* 0x000fe2000f8efe05 */
[----:B------:R-:W-:Y:S01]  /*4e40*/  USEL UR5, URZ, 0x1, !UP0 ;  /* 0x000000013f057887 */ /* 0x000fe2000c000000 */
[----:B------:R-:W-:Y:S01]  /*4e50*/  VIADD R7, R7, UR4 ;  /* 0x0000000407077c36 */ /* 0x000fe20008000000 */
[----:B------:R-:W-:Y:S01]  /*4e60*/  USHF.R.U32.HI UR4, URZ, 0x2, UR39 ;  /* 0x000000023f047899 */ /* 0x000fe20008011627 */
[----:B------:R-:W-:Y:S01]  /*4e70*/  IMAD R0, R4, -0x40, R0 ;  /* 0xffffffc004007824 */ /* 0x000fe200078e0200 */
[----:B------:R-:W-:Y:S01]  /*4e80*/  PLOP3.LUT P0, PT, PT, PT, UP1, 0x80, 0x0 ;  /* 0x000000000000781c */ /* 0x000fe20003f0f018 */
[----:B------:R-:W-:Y:S01]  /*4e90*/  IMAD.MOV.U32 R4, RZ, RZ, -0x2 ;  /* 0xfffffffeff047424 */ /* 0x000fe200078e00ff */
[----:B------:R-:W-:-:S02]  /*4ea0*/  ULOP3.LUT UR4, UR4, 0x1, URZ, 0xc0, !UPT ;  /* 0x0000000104047892 */ /* 0x000fc4000f8ec03f */
[----:B------:R-:W-:Y:S01]  /*4eb0*/  IADD3 R17, R17, -UR41, R0 ;  /* 0x8000002911117c10 */ /* 0x000fe2000fffe000 */
[----:B------:R-:W-:Y:S01]  /*4ec0*/  ULOP3.LUT UR39, UR39, 0x3, URZ, 0xc0, !UPT ;  /* 0x0000000327277892 */ /* 0x000fe2000f8ec03f */
[----:B------:R-:W-:Y:S01]  /*4ed0*/  LOP3.LUT R0, R8, 0x3, RZ, 0xc0, !PT ;  /* 0x0000000308007812 */ /* 0x000fe200078ec0ff */
[----:B------:R-:W-:Y:S01]  /*4ee0*/  UISETP.NE.U32.AND UP2, UPT, UR4, 0x1, UPT ;  /* 0x000000010400788c */ /* 0x000fe2000bf45070 */
[----:B------:R-:W-:-:S03]  /*4ef0*/  UMOV UR41, 0xffffffff ;  /* 0xffffffff00297882 */ /* 0x000fc60000000000 */
[----:B------:R-:W-:Y:S01]  /*4f00*/  UISETP.GT.U32.AND UP2, UPT, UR44, 0x3, !UP2 ;  /* 0x000000032c00788c */ /* 0x000fe2000d744070 */
[----:B------:R-:W-:-:S03]  /*4f10*/  IMAD R0, R0, R4, UR8 ;  /* 0x0000000800007e24 */ /* 0x000fc6000f8e0204 */
[----:B------:R-:W-:Y:S02]  /*4f20*/  USEL UR4, URZ, 0x1, !UP2 ;  /* 0x000000013f047887 */ /* 0x000fe4000d000000 */
[----:B------:R-:W-:Y:S02]  /*4f30*/  IADD3 R0, R0, -UR42, RZ ;  /* 0x8000002a00007c10 */ /* 0x000fe4000fffe0ff */
[----:B------:R-:W-:Y:S01]  /*4f40*/  ULOP3.LUT UR38, UR4, UR38, UR5, 0x96, !UPT ;  /* 0x0000002604267292 */ /* 0x000fe2000f8e9605 */
[----:B------:R-:W-:Y:S11]  /*4f50*/  @P0 BRA `(.L_x_28) ;  /* 0x0000010400d80947 */ /* 0x000ff60003800000 */
[----:B------:R-:W-:Y:S01]  /*4f60*/  FSETP.NEU.AND P0, PT, R16, RZ, PT ;  /* 0x000000ff1000720b */ /* 0x000fe20003f0d000 */
[----:B------:R-:W-:Y:S01]  /*4f70*/  ULDC.64 UR8, c[0x0][0x5c8] ;  /* 0x0001720000087ab9 */ /* 0x000fe20000000a00 */
[----:B------:R-:W-:Y:S01]  /*4f80*/  ISETP.GT.AND P3, PT, R17, RZ, PT ;  /* 0x000000ff1100720c */ /* 0x000fe20003f64270 */
[----:B------:R-:W-:Y:S01]  /*4f90*/  UIMAD UR4, UR7, UR8, URZ ;  /* 0x00000008070472a4 */ /* 0x000fe2000f8e023f */
[----:B------:R-:W-:Y:S01]  /*4fa0*/  IMAD.U32 R10, RZ, RZ, UR9 ;  /* 0x00000009ff0a7e24 */ /* 0x000fe2000f8e00ff */
[----:B------:R-:W-:Y:S01]  /*4fb0*/  BSSY B0, `(.L_x_28) ;  /* 0x0001070000007945 */ /* 0x000fe20003800000 */
[----:B------:R-:W-:Y:S01]  /*4fc0*/  IMAD.WIDE.U32 R6, R3, UR8, R6 ;  /* 0x0000000803067c25 */ /* 0x000fe2000f8e0006 */
[----:B------:R-:W-:-:S03]  /*4fd0*/  ISETP.GT.AND P1, PT, R0, RZ, P3 ;  /* 0x000000ff0000720c */ /* 0x000fc60001f24270 */
[----:B------:R-:W-:-:S04]  /*4fe0*/  IMAD R10, R3, R10, UR4 ;  /* 0x00000004030a7e24 */ /* 0x000fc8000f8e020a */
[----:B------:R-:W-:Y:S01]  /*4ff0*/  IMAD.IADD R10, R7, 0x1, R10 ;  /* 0x00000001070a7824 */ /* 0x000fe200078e020a */
[----:B------:R-:W-:Y:S06]  /*5000*/  @!P0 BRA `(.L_x_29) ;  /* 0x000000b800108947 */ /* 0x000fec0003800000 */
[----:B------:R-:W0:Y:S01]  /*5010*/  LDC.64 R22, c[0x0][0x5b8] ;  /* 0x00016e00ff167b82 */ /* 0x000e220000000a00 */
[----:B------:R-:W2:Y:S01]  /*5020*/  LDL.LU R11, [R1] ;  /* 0x00000000010b7983 */ /* 0x000ea20000300800 */
[----:B------:R-:W-:-:S06]  /*5030*/  ULDC.64 UR4, c[0x0][0x5c0] ;  /* 0x0001700000047ab9 */ /* 0x000fcc0000000a00 */
[----:B------:R-:W1:Y:S08]  /*5040*/  LDC.64 R14, c[0x0][0x5b0] ;  /* 0x00016c00ff0e7b82 */ /* 0x000e700000000a00 */
[----:B------:R-:W3:Y:S01]  /*5050*/  LDC.64 R12, c[0x0][0x5a8] ;  /* 0x00016a00ff0c7b82 */ /* 0x000ee20000000a00 */
[C---:B0-----:R-:W-:Y:S02]  /*5060*/  IMAD R157, R22.reuse, UR10, RZ ;  /* 0x0000000a169d7c24 */ /* 0x041fe4000f8e02ff */
[----:B------:R-:W-:-:S04]  /*5070*/  IMAD.WIDE.U32 R152, R22, UR43, R18 ;  /* 0x0000002b16987c25 */ /* 0x000fc8000f8e0012 */
[----:B------:R-:W-:Y:S02]  /*5080*/  IMAD R157, R23, UR43, R157 ;  /* 0x0000002b179d7c24 */ /* 0x000fe4000f8e029d */
[----:B-1----:R-:W-:Y:S02]  /*5090*/  IMAD R156, R14, UR7, RZ ;  /* 0x000000070e9c7c24 */ /* 0x002fe4000f8e02ff */
[----:B------:R-:W-:Y:S02]  /*50a0*/  IMAD.IADD R21, R153, 0x1, R157 ;  /* 0x0000000199157824 */ /* 0x000fe400078e029d */
[----:B------:R-:W-:Y:S02]  /*50b0*/  IMAD.MOV.U32 R20, RZ, RZ, R152 ;  /* 0x000000ffff147224 */ /* 0x000fe400078e0098 */
[C---:B------:R-:W-:Y:S02]  /*50c0*/  IMAD R156, R3.reuse, R15, R156 ;  /* 0x0000000f039c7224 */ /* 0x040fe400078e029c */
[----:B------:R-:W-:-:S04]  /*50d0*/  IMAD.WIDE.U32 R4, R3, R14, R20 ;  /* 0x0000000e03047225 */ /* 0x000fc800078e0014 */
[----:B------:R-:W-:Y:S01]  /*50e0*/  IMAD.IADD R5, R5, 0x1, R156 ;  /* 0x0000000105057824 */ /* 0x000fe200078e029c */
[----:B---3--:R-:W-:-:S04]  /*50f0*/  LEA R8, P0, R4, R12, 0x1 ;  /* 0x0000000c04087211 */ /* 0x008fc800078008ff */
[----:B------:R-:W-:-:S05]  /*5100*/  LEA.HI.X R9, R4, R13, R5, 0x1, P0 ;  /* 0x0000000d04097211 */ /* 0x000fca00000f0c05 */
[----:B------:R-:W3:Y:S01]  /*5110*/  @P1 LDG.E.LTC128B.U16 R23, desc[UR36][R8.64] ;  /* 0x0000002408171981 */ /* 0x000ee2000c1e1520 */
[----:B------:R-:W-:Y:S01]  /*5120*/  BSSY B1, `(.L_x_30) ;  /* 0x0000011000017945 */ /* 0x000fe20003800000 */
[----:B---3--:R-:W-:-:S04]  /*5130*/  IMAD.U32 R4, R23, 0x10000, RZ ;  /* 0x0001000017047824 */ /* 0x008fc800078e00ff */
[----:B------:R-:W-:-:S04]  /*5140*/  FMUL R4, R4, R16 ;  /* 0x0000001004047220 */ /* 0x000fc80000400000 */
[----:B--2---:R-:W-:Y:S01]  /*5150*/  FFMA R7, R11, R2, R4 ;  /* 0x000000020b077223 */ /* 0x004fe20000000004 */
[----:B------:R-:W-:-:S04]  /*5160*/  LEA R4, P0, R6, UR4, 0x1 ;  /* 0x0000000406047c11 */ /* 0x000fc8000f8008ff */
[----:B------:R-:W-:Y:S02]  /*5170*/  LEA.HI.X R5, R6, UR5, R10, 0x1, P0 ;  /* 0x0000000506057c11 */ /* 0x000fe400080f0c0a */
[----:B------:R-:W-:-:S05]  /*5180*/  F2FP.BF16.F32.PACK_AB R6, RZ, R7 ;  /* 0x00000007ff06723e */ /* 0x000fca00000010ff */
[----:B------:R0:W-:Y:S02]  /*5190*/  @P1 STG.E.U16 desc[UR36][R4.64], R6 ;  /* 0x0000000604001986 */ /* 0x0001e4000c101524 */
[----:B0-----:R-:W-:-:S04]  /*51a0*/  IMAD.WIDE.U32 R6, R3, R14, R18 ;  /* 0x0000000e03067225 */ /* 0x001fc800078e0012 */
[----:B------:R-:W-:Y:S02]  /*51b0*/  IMAD.IADD R7, R156, 0x1, R7 ;  /* 0x000000019c077824 */ /* 0x000fe400078e0207 */
[----:B------:R-:W-:-:S05]  /*51c0*/  IMAD.WIDE.U32 R6, R22, UR43, R6 ;  /* 0x0000002b16067c25 */ /* 0x000fca000f8e0006 */
[----:B------:R-:W-:Y:S02]  /*51d0*/  IADD3 R7, R157, R7, RZ ;  /* 0x000000079d077210 */ /* 0x000fe40007ffe0ff */
[----:B------:R-:W-:-:S04]  /*51e0*/  LEA R10, P0, R6, R12, 0x1 ;  /* 0x0000000c060a7211 */ /* 0x000fc800078008ff */
[----:B------:R-:W-:Y:S02]  /*51f0*/  LEA.HI.X R11, R6, R13, R7, 0x1, P0 ;  /* 0x0000000d060b7211 */ /* 0x000fe400000f0c07 */
[----:B------:R-:W-:-:S13]  /*5200*/  ISETP.GT.AND P0, PT, R0, 0x1, P3 ;  /* 0x000000010000780c */ /* 0x000fda0001f04270 */
[----:B------:R-:W-:Y:S05]  /*5210*/  @!P0 BRA `(.L_x_31) ;  /* 0x0000000000048947 */ /* 0x000fea0003800000 */
[----:B------:R0:W5:Y:S02]  /*5220*/  LDG.E.LTC128B.U16 R23, desc[UR36][R10.64+0x2] ;  /* 0x000002240a177981 */ /* 0x000164000c1e1520 */
.L_x_31:
[----:B------:R-:W-:Y:S05]  /*5230*/  BSYNC B1 ;  /* 0x0000000000017941 */ /* 0x000fea0003800000 */
.L_x_30:
[----:B------:R-:W2:Y:S01]  /*5240*/  LDL.LU R7, [R1+0x4] ;  /* 0x0000040001077983 */ /* 0x000ea20000300800 */
[----:B-----5:R-:W-:Y:S01]  /*5250*/  IMAD.U32 R6, R23, 0x10000, RZ ;  /* 0x0001000017067824 */ /* 0x020fe200078e00ff */
[C---:B------:R-:W-:Y:S01]  /*5260*/  SHF.L.U64.HI R155, R14.reuse, 0x3, R15 ;  /* 0x000000030e9b7819 */ /* 0x040fe2000001020f */
[----:B------:R-:W-:Y:S01]  /*5270*/  IMAD.SHL.U32 R154, R14, 0x8, RZ ;  /* 0x000000080e9a7824 */ /* 0x000fe200078e00ff */
[----:B------:R-:W3:Y:S01]  /*5280*/  LDL.LU R158, [R1+0x8] ;  /* 0x00000800019e7983 */ /* 0x000ee20000300800 */
[----:B------:R-:W-:-:S04]  /*5290*/  FMUL R6, R6, R16 ;  /* 0x0000001006067220 */ /* 0x000fc80000400000 */
[----:B--2---:R-:W-:-:S05]  /*52a0*/  FFMA R6, R7, R2, R6 ;  /* 0x0000000207067223 */ /* 0x004fca0000000006 */
[----:B------:R-:W-:-:S05]  /*52b0*/  F2FP.BF16.F32.PACK_AB R6, RZ, R6 ;  /* 0x00000006ff06723e */ /* 0x000fca00000010ff */
[----:B------:R1:W-:Y:S01]  /*52c0*/  @P0 STG.E.U16 desc[UR36][R4.64+0x2], R6 ;  /* 0x0000020604000986 */ /* 0x0003e2000c101524 */
[----:B------:R-:W-:-:S04]  /*52d0*/  ISETP.GT.AND P0, PT, R17, 0x8, PT ;  /* 0x000000081100780c */ /* 0x000fc80003f04270 */
[----:B------:R-:W-:Y:S01]  /*52e0*/  ISETP.GT.AND P1, PT, R0, RZ, P0 ;  /* 0x000000ff0000720c */ /* 0x000fe20000724270 */
[----:B-1----:R-:W-:-:S04]  /*52f0*/  IMAD.WIDE.U32 R6, R3, R14, R154 ;  /* 0x0000000e03067225 */ /* 0x002fc800078e009a */
[----:B------:R-:W-:Y:S01]  /*5300*/  IMAD.IADD R156, R156, 0x1, R7 ;  /* 0x000000019c9c7824 */ /* 0x000fe200078e0207 */
[----:B------:R-:W-:-:S05]  /*5310*/  IADD3 R7, P2, R152, R6, RZ ;  /* 0x0000000698077210 */ /* 0x000fca0007f5e0ff */
[----:B------:R-:W-:Y:S01]  /*5320*/  IMAD.X R9, R156, 0x1, R21, P2 ;  /* 0x000000019c097824 */ /* 0x000fe200010e0615 */
[----:B------:R-:W-:-:S04]  /*5330*/  LEA R8, P2, R7, R12, 0x1 ;  /* 0x0000000c07087211 */ /* 0x000fc800078408ff */
[----:B------:R-:W-:-:S05]  /*5340*/  LEA.HI.X R9, R7, R13, R9, 0x1, P2 ;  /* 0x0000000d07097211 */ /* 0x000fca00010f0c09 */
[----:B------:R1:W2:Y:S01]  /*5350*/  @P1 LDG.E.LTC128B.U16 R23, desc[UR36][R8.64] ;  /* 0x0000002408171981 */ /* 0x0002a2000c1e1520 */
[----:B------:R-:W-:Y:S01]  /*5360*/  IADD3 R6, P2, R18, R6, RZ ;  /* 0x0000000612067210 */ /* 0x000fe20007f5e0ff */
[----:B------:R-:W-:Y:S01]  /*5370*/  BSSY B1, `(.L_x_32) ;  /* 0x0000016000017945 */ /* 0x000fe20003800000 */
[----:B------:R-:W-:-:S03]  /*5380*/  ISETP.GT.AND P4, PT, R0, 0x1, P0 ;  /* 0x000000010000780c */ /* 0x000fc60000784270 */
[----:B------:R-:W-:Y:S02]  /*5390*/  IMAD.X R7, R19, 0x1, R156, P2 ;  /* 0x0000000113077824 */ /* 0x000fe400010e069c */
[----:B------:R-:W-:Y:S02]  /*53a0*/  IMAD.U32 R156, RZ, RZ, UR9 ;  /* 0x00000009ff9c7e24 */ /* 0x000fe4000f8e00ff */
[----:B------:R-:W-:-:S04]  /*53b0*/  IMAD.WIDE.U32 R6, R22, UR43, R6 ;  /* 0x0000002b16067c25 */ /* 0x000fc8000f8e0006 */
[----:B------:R-:W-:Y:S01]  /*53c0*/  IMAD.IADD R7, R157, 0x1, R7 ;  /* 0x000000019d077824 */ /* 0x000fe200078e0207 */
[----:B-1----:R-:W-:-:S04]  /*53d0*/  LEA R8, P2, R6, R12, 0x1 ;  /* 0x0000000c06087211 */ /* 0x002fc800078408ff */
[----:B------:R-:W-:Y:S01]  /*53e0*/  LEA.HI.X R9, R6, R13, R7, 0x1, P2 ;  /* 0x0000000d06097211 */ /* 0x000fe200010f0c07 */
[----:B--2---:R-:W-:-:S04]  /*53f0*/  IMAD.U32 R6, R23, 0x10000, RZ ;  /* 0x0001000017067824 */ /* 0x004fc800078e00ff */
[----:B------:R-:W-:-:S04]  /*5400*/  FMUL R6, R6, R16 ;  /* 0x0000001006067220 */ /* 0x000fc80000400000 */
[----:B---3--:R-:W-:Y:S01]  /*5410*/  FFMA R7, R158, R2, R6 ;  /* 0x000000029e077223 */ /* 0x008fe20000000006 */
[----:B------:R-:W-:Y:S01]  /*5420*/  MOV R158, UR8 ;  /* 0x00000008009e7c02 */ /* 0x000fe20008000f00 */
[----:B------:R-:W-:-:S03]  /*5430*/  IMAD.U32 R6, RZ, RZ, UR8 ;  /* 0x00000008ff067e24 */ /* 0x000fc6000f8e00ff */
[----:B------:R-:W-:Y:S01]  /*5440*/  F2FP.BF16.F32.PACK_AB R7, RZ, R7 ;  /* 0x00000007ff07723e */ /* 0x000fe200000010ff */
[----:B------:R-:W-:Y:S01]  /*5450*/  IMAD.SHL.U32 R158, R158, 0x10, RZ ;  /* 0x000000109e9e7824 */ /* 0x000fe200078e00ff */
[----:B------:R-:W-:Y:S02]  /*5460*/  SHF.L.U64.HI R156, R6, 0x4, R156 ;  /* 0x00000004069c7819 */ /* 0x000fe4000001029c */
[----:B------:R-:W-:Y:S02]  /*5470*/  PRMT R159, R7, 0x7610, R159 ;  /* 0x00007610079f7816 */ /* 0x000fe4000000009f */
[----:B------:R-:W-:-:S05]  /*5480*/  IADD3 R6, P2, R158, R4, RZ ;  /* 0x000000049e067210 */ /* 0x000fca0007f5e0ff */
[----:B------:R-:W-:-:S05]  /*5490*/  IMAD.X R7, R156, 0x1, R5, P2 ;  /* 0x000000019c077824 */ /* 0x000fca00010e0605 */
[----:B------:R1:W-:Y:S01]  /*54a0*/  @P1 STG.E.U16 desc[UR36][R6.64], R159 ;  /* 0x0000009f06001986 */ /* 0x0003e2000c101524 */
[----:B------:R-:W-:Y:S05]  /*54b0*/  @!P4 BRA `(.L_x_33) ;  /* 0x000000000004c947 */ /* 0x000fea0003800000 */
[----:B------:R2:W5:Y:S02]  /*54c0*/  LDG.E.LTC128B.U16 R23, desc[UR36][R8.64+0x2] ;  /* 0x0000022408177981 */ /* 0x000564000c1e1520 */
.L_x_33:
[----:B------:R-:W-:Y:S05]  /*54d0*/  BSYNC B1 ;  /* 0x0000000000017941 */ /* 0x000fea0003800000 */
.L_x_32:
[----:B------:R-:W3:Y:S01]  /*54e0*/  LDL.LU R161, [R1+0xc] ;  /* 0x00000c0001a17983 */ /* 0x000ee20000300800 */
[----:B-1---5:R-:W-:Y:S01]  /*54f0*/  IMAD.U32 R159, R23, 0x10000, RZ ;  /* 0x00010000179f7824 */ /* 0x022fe200078e00ff */
[----:B------:R-:W-:Y:S01]  /*5500*/  ISETP.GT.AND P1, PT, R0, 0x8, P3 ;  /* 0x000000080000780c */ /* 0x000fe20001f24270 */
[----:B------:R-:W-:Y:S02]  /*5510*/  BSSY B1, `(.L_x_34) ;  /* 0x0000007000017945 */ /* 0x000fe40003800000 */
[----:B------:R-:W-:-:S04]  /*5520*/  FMUL R159, R159, R16 ;  /* 0x000000109f9f7220 */ /* 0x000fc80000400000 */
[----:B---3--:R-:W-:-:S05]  /*5530*/  FFMA R159, R161, R2, R159 ;  /* 0x00000002a19f7223 */ /* 0x008fca000000009f */
[----:B------:R-:W-:-:S05]  /*5540*/  F2FP.BF16.F32.PACK_AB R159, RZ, R159 ;  /* 0x0000009fff9f723e */ /* 0x000fca00000010ff */
[----:B------:R1:W-:Y:S01]  /*5550*/  @P4 STG.E.U16 desc[UR36][R6.64+0x2], R159 ;  /* 0x0000029f06004986 */ /* 0x0003e2000c101524 */
[----:B------:R-:W-:Y:S05]  /*5560*/  @!P1 BRA `(.L_x_35) ;  /* 0x0000000000049947 */ /* 0x000fea0003800000 */
[----:B------:R3:W5:Y:S02]  /*5570*/  LDG.E.LTC128B.U16 R23, desc[UR36][R10.64+0x10] ;  /* 0x000010240a177981 */ /* 0x000764000c1e1520 */
.L_x_35:
[----:B------:R-:W-:Y:S05]  /*5580*/  BSYNC B1 ;  /* 0x0000000000017941 */ /* 0x000fea0003800000 */
.L_x_34:
[----:B------:R-:W4:Y:S01]  /*5590*/  LDL.LU R161, [R1+0x10] ;  /* 0x0000100001a17983 */ /* 0x000f220000300800 */
[----:B-1---5:R-:W-:Y:S01]  /*55a0*/  IMAD.U32 R159, R23, 0x10000, RZ ;  /* 0x00010000179f7824 */ /* 0x022fe200078e00ff */
[----:B------:R-:W-:Y:S01]  /*55b0*/  ISETP.GT.AND P2, PT, R0, 0x9, P3 ;  /* 0x000000090000780c */ /* 0x000fe20001f44270 */
[----:B------:R-:W-:Y:S02]  /*55c0*/  BSSY B1, `(.L_x_36) ;  /* 0x0000007000017945 */ /* 0x000fe40003800000 */
[----:B------:R-:W-:-:S04]  /*55d0*/  FMUL R159, R159, R16 ;  /* 0x000000109f9f7220 */ /* 0x000fc80000400000 */
[----:B----4-:R-:W-:-:S05]  /*55e0*/  FFMA R159, R161, R2, R159 ;  /* 0x00000002a19f7223 */ /* 0x010fca000000009f */
[----:B------:R-:W-:-:S05]  /*55f0*/  F2FP.BF16.F32.PACK_AB R159, RZ, R159 ;  /* 0x0000009fff9f723e */ /* 0x000fca00000010ff */
[----:B------:R1:W-:Y:S01]  /*5600*/  @P1 STG.E.U16 desc[UR36][R4.64+0x10], R159 ;  /* 0x0000109f04001986 */ /* 0x0003e2000c101524 */
[----:B------:R-:W-:Y:S05]  /*5610*/  @!P2 BRA `(.L_x_37) ;  /* 0x000000000004a947 */ /* 0x000fea0003800000 */
[----:B------:R4:W5:Y:S02]  /*5620*/  LDG.E.LTC128B.U16 R23, desc[UR36][R10.64+0x12] ;  /* 0x000012240a177981 */ /* 0x000964000c1e1520 */
.L_x_37:
[----:B------:R-:W-:Y:S05]  /*5630*/  BSYNC B1 ;  /* 0x0000000000017941 */ /* 0x000fea0003800000 */
.L_x_36:
[----:B------:R-:W2:Y:S01]  /*5640*/  LDL.LU R161, [R1+0x14] ;  /* 0x0000140001a17983 */ /* 0x000ea20000300800 */
[----:B-1---5:R-:W-:Y:S01]  /*5650*/  IMAD.U32 R159, R23, 0x10000, RZ ;  /* 0x00010000179f7824 */ /* 0x022fe200078e00ff */
[----:B------:R-:W-:Y:S01]  /*5660*/  ISETP.GT.AND P1, PT, R0, 0x8, P0 ;  /* 0x000000080000780c */ /* 0x000fe20000724270 */
[----:B------:R-:W-:Y:S02]  /*5670*/  BSSY B1, `(.L_x_38) ;  /* 0x0000007000017945 */ /* 0x000fe40003800000 */
[----:B------:R-:W-:-:S04]  /*5680*/  FMUL R159, R159, R16 ;  /* 0x000000109f9f7220 */ /* 0x000fc80000400000 */
[----:B--2---:R-:W-:-:S05]  /*5690*/  FFMA R159, R161, R2, R159 ;  /* 0x00000002a19f7223 */ /* 0x004fca000000009f */
[----:B------:R-:W-:-:S05]  /*56a0*/  F2FP.BF16.F32.PACK_AB R159, RZ, R159 ;  /* 0x0000009fff9f723e */ /* 0x000fca00000010ff */
[----:B------:R1:W-:Y:S01]  /*56b0*/  @P2 STG.E.U16 desc[UR36][R4.64+0x12], R159 ;  /* 0x0000129f04002986 */ /* 0x0003e2000c101524 */
[----:B------:R-:W-:Y:S05]  /*56c0*/  @!P1 BRA `(.L_x_39) ;  /* 0x0000000000049947 */ /* 0x000fea0003800000 */
[----:B------:R2:W5:Y:S02]  /*56d0*/  LDG.E.LTC128B.U16 R23, desc[UR36][R8.64+0x10] ;  /* 0x0000102408177981 */ /* 0x000564000c1e1520 */
.L_x_39:
[----:B------:R-:W-:Y:S05]  /*56e0*/  BSYNC B1 ;  /* 0x0000000000017941 */ /* 0x000fea0003800000 */
.L_x_38:
[----:B------:R-:W3:Y:S01]  /*56f0*/  LDL.LU R161, [R1+0x18] ;  /* 0x0000180001a17983 */ /* 0x000ee20000300800 */
[----:B-1---5:R-:W-:Y:S01]  /*5700*/  SHF.L.U32 R159, R23, 0x10, RZ ;  /* 0x00000010179f7819 */ /* 0x022fe200000006ff */
[----:B------:R-:W-:Y:S01]  /*5710*/  BSSY B1, `(.L_x_40) ;  /* 0x0000008000017945 */ /* 0x000fe20003800000 */
[----:B------:R-:W-:-:S03]  /*5720*/  ISETP.GT.AND P2, PT, R0, 0x9, P0 ;  /* 0x000000090000780c */ /* 0x000fc60000744270 */
[----:B------:R-:W-:-:S04]  /*5730*/  FMUL R159, R159, R16 ;  /* 0x000000109f9f7220 */ /* 0x000fc80000400000 */
[----:B---3--:R-:W-:-:S05]  /*5740*/  FFMA R159, R161, R2, R159 ;  /* 0x00000002a19f7223 */ /* 0x008fca000000009f */
[----:B------:R-:W-:-:S05]  /*5750*/  F2FP.BF16.F32.PACK_AB R159, RZ, R159 ;  /* 0x0000009fff9f723e */ /* 0x000fca00000010ff */
[----:B------:R1:W-:Y:S01]  /*5760*/  @P1 STG.E.U16 desc[UR36][R6.64+0x10], R159 ;  /* 0x0000109f06001986 */ /* 0x0003e2000c101524 */
[----:B------:R-:W-:Y:S05]  /*5770*/  @!P2 BRA `(.L_x_41) ;  /* 0x000000000004a947 */ /* 0x000fea0003800000 */
[----:B------:R3:W5:Y:S02]  /*5780*/  LDG.E.LTC128B.U16 R23, desc[UR36][R8.64+0x12] ;  /* 0x0000122408177981 */ /* 0x000764000c1e1520 */
.L_x_41:
[----:B------:R-:W-:Y:S05]  /*5790*/  BSYNC B1 ;  /* 0x0000000000017941 */ /* 0x000fea0003800000 */
.L_x_40:
        /* <DEDUP_REMOVED lines=10> */
.L_x_43:
[----:B------:R-:W-:Y:S05]  /*5840*/  BSYNC B1 ;  /* 0x0000000000017941 */ /* 0x000fea0003800000 */
.L_x_42:
        /* <DEDUP_REMOVED lines=10> */
.L_x_45:
[----:B------:R-:W-:Y:S05]  /*58f0*/  BSYNC B1 ;  /* 0x0000000000017941 */ /* 0x000fea0003800000 */
.L_x_44:
        /* <DEDUP_REMOVED lines=10> */
.L_x_47:
[----:B------:R-:W-:Y:S05]  /*59a0*/  BSYNC B1 ;  /* 0x0000000000017941 */ /* 0x000fea0003800000 */
.L_x_46:
        /* <DEDUP_REMOVED lines=10> */
.L_x_49:
[----:B------:R-:W-:Y:S05]  /*5a50*/  BSYNC B1 ;  /* 0x0000000000017941 */ /* 0x000fea0003800000 */
.L_x_48:
        /* <DEDUP_REMOVED lines=10> */
.L_x_51:
[----:B------:R-:W-:Y:S05]  /*5b00*/  BSYNC B1 ;  /* 0x0000000000017941 */ /* 0x000fea0003800000 */
.L_x_50:
        /* <DEDUP_REMOVED lines=10> */
.L_x_53:
[----:B------:R-:W-:Y:S05]  /*5bb0*/  BSYNC B1 ;  /* 0x0000000000017941 */ /* 0x000fea0003800000 */
.L_x_52:
        /* <DEDUP_REMOVED lines=10> */
.L_x_55:
[----:B------:R-:W-:Y:S05]  /*5c60*/  BSYNC B1 ;  /* 0x0000000000017941 */ /* 0x000fea0003800000 */
.L_x_54:
        /* <DEDUP_REMOVED lines=10> */
.L_x_57:
[----:B------:R-:W-:Y:S05]  /*5d10*/  BSYNC B1 ;  /* 0x0000000000017941 */ /* 0x000fea0003800000 */
.L_x_56:
        /* <DEDUP_REMOVED lines=10> */
.L_x_59:
[----:B------:R-:W-:Y:S05]  /*5dc0*/  BSYNC B1 ;  /* 0x0000000000017941 */ /* 0x000fea0003800000 */
.L_x_58:
        /* <DEDUP_REMOVED lines=10> */
.L_x_61:
[----:B------:R-:W-:Y:S05]  /*5e70*/  BSYNC B1 ;  /* 0x0000000000017941 */ /* 0x000fea0003800000 */
.L_x_60:
        /* <DEDUP_REMOVED lines=10> */
.L_x_63:
[----:B------:R-:W-:Y:S05]  /*5f20*/  BSYNC B1 ;  /* 0x0000000000017941 */ /* 0x000fea0003800000 */
.L_x_62:
        /* <DEDUP_REMOVED lines=10> */
.L_x_65:
[----:B------:R-:W-:Y:S05]  /*5fd0*/  BSYNC B1 ;  /* 0x0000000000017941 */ /* 0x000fea0003800000 */
.L_x_64:
        /* <DEDUP_REMOVED lines=10> */
.L_x_67:
[----:B------:R-:W-:Y:S05]  /*6080*/  BSYNC B1 ;  /* 0x0000000000017941 */ /* 0x000fea0003800000 */
.L_x_66:
        /* <DEDUP_REMOVED lines=10> */
.L_x_69:
[----:B------:R-:W-:Y:S05]  /*6130*/  BSYNC B1 ;  /* 0x0000000000017941 */ /* 0x000fea0003800000 */
.L_x_68:
        /* <DEDUP_REMOVED lines=10> */
.L_x_71:
[----:B------:R-:W-:Y:S05]  /*61e0*/  BSYNC B1 ;  /* 0x0000000000017941 */ /* 0x000fea0003800000 */
.L_x_70:
        /* <DEDUP_REMOVED lines=10> */
.L_x_73:
[----:B------:R-:W-:Y:S05]  /*6290*/  BSYNC B1 ;  /* 0x0000000000017941 */ /* 0x000fea0003800000 */
.L_x_72:
        /* <DEDUP_REMOVED lines=10> */
.L_x_75:
[----:B------:R-:W-:Y:S05]  /*6340*/  BSYNC B1 ;  /* 0x0000000000017941 */ /* 0x000fea0003800000 */
.L_x_74:
        /* <DEDUP_REMOVED lines=10> */
.L_x_77:
[----:B------:R-:W-:Y:S05]  /*63f0*/  BSYNC B1 ;  /* 0x0000000000017941 */ /* 0x000fea0003800000 */
.L_x_76:
        /* <DEDUP_REMOVED lines=10> */
.L_x_79:
[----:B------:R-:W-:Y:S05]  /*64a0*/  BSYNC B1 ;  /* 0x0000000000017941 */ /* 0x000fea0003800000 */
.L_x_78:
        /* <DEDUP_REMOVED lines=10> */
.L_x_81:
[----:B------:R-:W-:Y:S05]  /*6550*/  BSYNC B1 ;  /* 0x0000000000017941 */ /* 0x000fea0003800000 */
.L_x_80:
        /* <DEDUP_REMOVED lines=10> */
.L_x_83:
[----:B------:R-:W-:Y:S05]  /*6600*/  BSYNC B1 ;  /* 0x0000000000017941 */ /* 0x000fea0003800000 */
.L_x_82:
        /* <DEDUP_REMOVED lines=10> */
.L_x_85:
[----:B------:R-:W-:Y:S05]  /*66b0*/  BSYNC B1 ;  /* 0x0000000000017941 */ /* 0x000fea0003800000 */
.L_x_84:
        /* <DEDUP_REMOVED lines=10> */
.L_x_87:
[----:B------:R-:W-:Y:S05]  /*6760*/  BSYNC B1 ;  /* 0x0000000000017941 */ /* 0x000fea0003800000 */
.L_x_86:
        /* <DEDUP_REMOVED lines=10> */
.L_x_89:
[----:B------:R-:W-:Y:S05]  /*6810*/  BSYNC B1 ;  /* 0x0000000000017941 */ /* 0x000fea0003800000 */
.L_x_88:
        /* <DEDUP_REMOVED lines=10> */
.L_x_91:
[----:B------:R-:W-:Y:S05]  /*68c0*/  BSYNC B1 ;  /* 0x0000000000017941 */ /* 0x000fea0003800000 */
.L_x_90:
        /* <DEDUP_REMOVED lines=10> */
.L_x_93:
[----:B------:R-:W-:Y:S05]  /*6970*/  BSYNC B1 ;  /* 0x0000000000017941 */ /* 0x000fea0003800000 */
.L_x_92:
        /* <DEDUP_REMOVED lines=10> */
.L_x_95:
[----:B------:R-:W-:Y:S05]  /*6a20*/  BSYNC B1 ;  /* 0x0000000000017941 */ /* 0x000fea0003800000 */
.L_x_94:
        /* <DEDUP_REMOVED lines=10> */
.L_x_97:
[----:B------:R-:W-:Y:S05]  /*6ad0*/  BSYNC B1 ;  /* 0x0000000000017941 */ /* 0x000fea0003800000 */
.L_x_96:
        /* <DEDUP_REMOVED lines=10> */
.L_x_99:
[----:B------:R-:W-:Y:S05]  /*6b80*/  BSYNC B1 ;  /* 0x0000000000017941 */ /* 0x000fea0003800000 */
.L_x_98:
        /* <DEDUP_REMOVED lines=10> */
.L_x_101:
[----:B------:R-:W-:Y:S05]  /*6c30*/  BSYNC B1 ;  /* 0x0000000000017941 */ /* 0x000fea0003800000 */
.L_x_100:
        /* <DEDUP_REMOVED lines=10> */
.L_x_103:
[----:B------:R-:W-:Y:S05]  /*6ce0*/  BSYNC B1 ;  /* 0x0000000000017941 */ /* 0x000fea0003800000 */
.L_x_102:
        /* <DEDUP_REMOVED lines=10> */
.L_x_105:
[----:B------:R-:W-:Y:S05]  /*6d90*/  BSYNC B1 ;  /* 0x0000000000017941 */ /* 0x000fea0003800000 */
.L_x_104:
        /* <DEDUP_REMOVED lines=10> */
.L_x_107:
[----:B------:R-:W-:Y:S05]  /*6e40*/  BSYNC B1 ;  /* 0x0000000000017941 */ /* 0x000fea0003800000 */
.L_x_106:
        /* <DEDUP_REMOVED lines=10> */
.L_x_109:
[----:B------:R-:W-:Y:S05]  /*6ef0*/  BSYNC B1 ;  /* 0x0000000000017941 */ /* 0x000fea0003800000 */
.L_x_108:
        /* <DEDUP_REMOVED lines=10> */
.L_x_111:
[----:B------:R-:W-:Y:S05]  /*6fa0*/  BSYNC B1 ;  /* 0x0000000000017941 */ /* 0x000fea0003800000 */
.L_x_110:
        /* <DEDUP_REMOVED lines=10> */
.L_x_113:
[----:B------:R-:W-:Y:S05]  /*7050*/  BSYNC B1 ;  /* 0x0000000000017941 */ /* 0x000fea0003800000 */
.L_x_112:
        /* <DEDUP_REMOVED lines=10> */
.L_x_115:
[----:B------:R-:W-:Y:S05]  /*7100*/  BSYNC B1 ;  /* 0x0000000000017941 */ /* 0x000fea0003800000 */
.L_x_114:
        /* <DEDUP_REMOVED lines=10> */
.L_x_117:
[----:B------:R-:W-:Y:S05]  /*71b0*/  BSYNC B1 ;  /* 0x0000000000017941 */ /* 0x000fea0003800000 */
.L_x_116:
        /* <DEDUP_REMOVED lines=10> */
.L_x_119:
[----:B------:R-:W-:Y:S05]  /*7260*/  BSYNC B1 ;  /* 0x0000000000017941 */ /* 0x000fea0003800000 */
.L_x_118:
        /* <DEDUP_REMOVED lines=10> */
.L_x_121:
[----:B------:R-:W-:Y:S05]  /*7310*/  BSYNC B1 ;  /* 0x0000000000017941 */ /* 0x000fea0003800000 */
.L_x_120:
        /* <DEDUP_REMOVED lines=10> */
.L_x_123:
[----:B------:R-:W-:Y:S05]  /*73c0*/  BSYNC B1 ;  /* 0x0000000000017941 */ /* 0x000fea0003800000 */
.L_x_122:
        /* <DEDUP_REMOVED lines=10> */
.L_x_125:
[----:B------:R-:W-:Y:S05]  /*7470*/  BSYNC B1 ;  /* 0x0000000000017941 */ /* 0x000fea0003800000 */
.L_x_124:
        /* <DEDUP_REMOVED lines=10> */
.L_x_127:
[----:B------:R-:W-:Y:S05]  /*7520*/  BSYNC B1 ;  /* 0x0000000000017941 */ /* 0x000fea0003800000 */
.L_x_126:
        /* <DEDUP_REMOVED lines=10> */
.L_x_129:
[----:B------:R-:W-:Y:S05]  /*75d0*/  BSYNC B1 ;  /* 0x0000000000017941 */ /* 0x000fea0003800000 */
.L_x_128:
        /* <DEDUP_REMOVED lines=10> */
.L_x_131:
[----:B------:R-:W-:Y:S05]  /*7680*/  BSYNC B1 ;  /* 0x0000000000017941 */ /* 0x000fea0003800000 */
.L_x_130:
        /* <DEDUP_REMOVED lines=10> */
.L_x_133:
[----:B------:R-:W-:Y:S05]  /*7730*/  BSYNC B1 ;  /* 0x0000000000017941 */ /* 0x000fea0003800000 */
.L_x_132:
        /* <DEDUP_REMOVED lines=10> */
.L_x_135:
[----:B------:R-:W-:Y:S05]  /*77e0*/  BSYNC B1 ;  /* 0x0000000000017941 */ /* 0x000fea0003800000 */
.L_x_134:
        /* <DEDUP_REMOVED lines=10> */
.L_x_137:
[----:B------:R-:W-:Y:S05]  /*7890*/  BSYNC B1 ;  /* 0x0000000000017941 */ /* 0x000fea0003800000 */
.L_x_136:
        /* <DEDUP_REMOVED lines=10> */
.L_x_139:
[----:B------:R-:W-:Y:S05]  /*7940*/  BSYNC B1 ;  /* 0x0000000000017941 */ /* 0x000fea0003800000 */
.L_x_138:
        /* <DEDUP_REMOVED lines=10> */
.L_x_141:
[----:B------:R-:W-:Y:S05]  /*79f0*/  BSYNC B1 ;  /* 0x0000000000017941 */ /* 0x000fea0003800000 */
.L_x_140:
        /* <DEDUP_REMOVED lines=10> */
.L_x_143:
[----:B------:R-:W-:Y:S05]  /*7aa0*/  BSYNC B1 ;  /* 0x0000000000017941 */ /* 0x000fea0003800000 */
.L_x_142:
        /* <DEDUP_REMOVED lines=10> */
.L_x_145:
[----:B------:R-:W-:Y:S05]  /*7b50*/  BSYNC B1 ;  /* 0x0000000000017941 */ /* 0x000fea0003800000 */
.L_x_144:
        /* <DEDUP_REMOVED lines=10> */
.L_x_147:
[----:B------:R-:W-:Y:S05]  /*7c00*/  BSYNC B1 ;  /* 0x0000000000017941 */ /* 0x000fea0003800000 */
.L_x_146:
        /* <DEDUP_REMOVED lines=10> */
.L_x_149:
[----:B------:R-:W-:Y:S05]  /*7cb0*/  BSYNC B1 ;  /* 0x0000000000017941 */ /* 0x000fea0003800000 */
.L_x_148:
        /* <DEDUP_REMOVED lines=10> */
.L_x_151:
[----:B------:R-:W-:Y:S05]  /*7d60*/  BSYNC B1 ;  /* 0x0000000000017941 */ /* 0x000fea0003800000 */
.L_x_150:
        /* <DEDUP_REMOVED lines=10> */
.L_x_153:
[----:B------:R-:W-:Y:S05]  /*7e10*/  BSYNC B1 ;  /* 0x0000000000017941 */ /* 0x000fea0003800000 */
.L_x_152:
        /* <DEDUP_REMOVED lines=10> */
.L_x_155:
[----:B------:R-:W-:Y:S05]  /*7ec0*/  BSYNC B1 ;  /* 0x0000000000017941 */ /* 0x000fea0003800000 */
.L_x_154:
        /* <DEDUP_REMOVED lines=10> */
.L_x_157:
[----:B------:R-:W-:Y:S05]  /*7f70*/  BSYNC B1 ;  /* 0x0000000000017941 */ /* 0x000fea0003800000 */
.L_x_156:
        /* <DEDUP_REMOVED lines=10> */
.L_x_159:
[----:B------:R-:W-:Y:S05]  /*8020*/  BSYNC B1 ;  /* 0x0000000000017941 */ /* 0x000fea0003800000 */
.L_x_158:
        /* <DEDUP_REMOVED lines=10> */
.L_x_161:
[----:B------:R-:W-:Y:S05]  /*80d0*/  BSYNC B1 ;  /* 0x0000000000017941 */ /* 0x000fea0003800000 */
.L_x_160:
        /* <DEDUP_REMOVED lines=10> */
.L_x_163:
[----:B------:R-:W-:Y:S05]  /*8180*/  BSYNC B1 ;  /* 0x0000000000017941 */ /* 0x000fea0003800000 */
.L_x_162:
        /* <DEDUP_REMOVED lines=10> */
.L_x_165:
[----:B------:R-:W-:Y:S05]  /*8230*/  BSYNC B1 ;  /* 0x0000000000017941 */ /* 0x000fea0003800000 */
.L_x_164:
        /* <DEDUP_REMOVED lines=10> */
.L_x_167:
[----:B------:R-:W-:Y:S05]  /*82e0*/  BSYNC B1 ;  /* 0x0000000000017941 */ /* 0x000fea0003800000 */
.L_x_166:
        /* <DEDUP_REMOVED lines=10> */
.L_x_169:
[----:B------:R-:W-:Y:S05]  /*8390*/  BSYNC B1 ;  /* 0x0000000000017941 */ /* 0x000fea0003800000 */
.L_x_168:
        /* <DEDUP_REMOVED lines=10> */
.L_x_171:
[----:B------:R-:W-:Y:S05]  /*8440*/  BSYNC B1 ;  /* 0x0000000000017941 */ /* 0x000fea0003800000 */
.L_x_170:
        /* <DEDUP_REMOVED lines=10> */
.L_x_173:
[----:B------:R-:W-:Y:S05]  /*84f0*/  BSYNC B1 ;  /* 0x0000000000017941 */ /* 0x000fea0003800000 */
.L_x_172:
        /* <DEDUP_REMOVED lines=10> */
.L_x_175:
[----:B------:R-:W-:Y:S05]  /*85a0*/  BSYNC B1 ;  /* 0x0000000000017941 */ /* 0x000fea0003800000 */
.L_x_174:
        /* <DEDUP_REMOVED lines=10> */
.L_x_177:
[----:B------:R-:W-:Y:S05]  /*8650*/  BSYNC B1 ;  /* 0x0000000000017941 */ /* 0x000fea0003800000 */
.L_x_176:
        /* <DEDUP_REMOVED lines=10> */
.L_x_179:
[----:B------:R-:W-:Y:S05]  /*8700*/  BSYNC B1 ;  /* 0x0000000000017941 */ /* 0x000fea0003800000 */
.L_x_178:
        /* <DEDUP_REMOVED lines=10> */
.L_x_181:
[----:B------:R-:W-:Y:S05]  /*87b0*/  BSYNC B1 ;  /* 0x0000000000017941 */ /* 0x000fea0003800000 */
.L_x_180:
        /* <DEDUP_REMOVED lines=10> */
.L_x_183:
[----:B------:R-:W-:Y:S05]  /*8860*/  BSYNC B1 ;  /* 0x0000000000017941 */ /* 0x000fea0003800000 */
.L_x_182:
        /* <DEDUP_REMOVED lines=10> */
.L_x_185:
[----:B------:R-:W-:Y:S05]  /*8910*/  BSYNC B1 ;  /* 0x0000000000017941 */ /* 0x000fea0003800000 */
.L_x_184:
        /* <DEDUP_REMOVED lines=10> */
.L_x_187:
[----:B------:R-:W-:Y:S05]  /*89c0*/  BSYNC B1 ;  /* 0x0000000000017941 */ /* 0x000fea0003800000 */
.L_x_186:
        /* <DEDUP_REMOVED lines=10> */
.L_x_189:
[----:B------:R-:W-:Y:S05]  /*8a70*/  BSYNC B1 ;  /* 0x0000000000017941 */ /* 0x000fea0003800000 */
.L_x_188:
        /* <DEDUP_REMOVED lines=10> */
.L_x_191:
[----:B------:R-:W-:Y:S05]  /*8b20*/  BSYNC B1 ;  /* 0x0000000000017941 */ /* 0x000fea0003800000 */
.L_x_190:
        /* <DEDUP_REMOVED lines=10> */
.L_x_193:
[----:B------:R-:W-:Y:S05]  /*8bd0*/  BSYNC B1 ;  /* 0x0000000000017941 */ /* 0x000fea0003800000 */
.L_x_192:
        /* <DEDUP_REMOVED lines=10> */
.L_x_195:
[----:B------:R-:W-:Y:S05]  /*8c80*/  BSYNC B1 ;  /* 0x0000000000017941 */ /* 0x000fea0003800000 */
.L_x_194:
        /* <DEDUP_REMOVED lines=10> */
.L_x_197:
[----:B------:R-:W-:Y:S05]  /*8d30*/  BSYNC B1 ;  /* 0x0000000000017941 */ /* 0x000fea0003800000 */
.L_x_196:
        /* <DEDUP_REMOVED lines=10> */
.L_x_199:
[----:B------:R-:W-:Y:S05]  /*8de0*/  BSYNC B1 ;  /* 0x0000000000017941 */ /* 0x000fea0003800000 */
.L_x_198:
        /* <DEDUP_REMOVED lines=10> */
.L_x_201:
[----:B------:R-:W-:Y:S05]  /*8e90*/  BSYNC B1 ;  /* 0x0000000000017941 */ /* 0x000fea0003800000 */
.L_x_200:
        /* <DEDUP_REMOVED lines=10> */
.L_x_203:
[----:B------:R-:W-:Y:S05]  /*8f40*/  BSYNC B1 ;  /* 0x0000000000017941 */ /* 0x000fea0003800000 */
.L_x_202:
        /* <DEDUP_REMOVED lines=10> */
.L_x_205:
[----:B------:R-:W-:Y:S05]  /*8ff0*/  BSYNC B1 ;  /* 0x0000000000017941 */ /* 0x000fea0003800000 */
.L_x_204:
        /* <DEDUP_REMOVED lines=10> */
.L_x_207:
[----:B------:R-:W-:Y:S05]  /*90a0*/  BSYNC B1 ;  /* 0x0000000000017941 */ /* 0x000fea0003800000 */
.L_x_206:
        /* <DEDUP_REMOVED lines=10> */
.L_x_209:
[----:B------:R-:W-:Y:S05]  /*9150*/  BSYNC B1 ;  /* 0x0000000000017941 */ /* 0x000fea0003800000 */
.L_x_208:
        /* <DEDUP_REMOVED lines=10> */
.L_x_211:
[----:B------:R-:W-:Y:S05]  /*9200*/  BSYNC B1 ;  /* 0x0000000000017941 */ /* 0x000fea0003800000 */
.L_x_210:
        /* <DEDUP_REMOVED lines=10> */
.L_x_213:
[----:B------:R-:W-:Y:S05]  /*92b0*/  BSYNC B1 ;  /* 0x0000000000017941 */ /* 0x000fea0003800000 */
.L_x_212:
        /* <DEDUP_REMOVED lines=10> */
.L_x_215:
[----:B------:R-:W-:Y:S05]  /*9360*/  BSYNC B1 ;  /* 0x0000000000017941 */ /* 0x000fea0003800000 */
.L_x_214:
        /* <DEDUP_REMOVED lines=10> */
.L_x_217:
[----:B------:R-:W-:Y:S05]  /*9410*/  BSYNC B1 ;  /* 0x0000000000017941 */ /* 0x000fea0003800000 */
.L_x_216:
        /* <DEDUP_REMOVED lines=10> */
.L_x_219:
[----:B------:R-:W-:Y:S05]  /*94c0*/  BSYNC B1 ;  /* 0x0000000000017941 */ /* 0x000fea0003800000 */
.L_x_218:
        /* <DEDUP_REMOVED lines=10> */
.L_x_221:
[----:B------:R-:W-:Y:S05]  /*9570*/  BSYNC B1 ;  /* 0x0000000000017941 */ /* 0x000fea0003800000 */
.L_x_220:
        /* <DEDUP_REMOVED lines=10> */
.L_x_223:
[----:B------:R-:W-:Y:S05]  /*9620*/  BSYNC B1 ;  /* 0x0000000000017941 */ /* 0x000fea0003800000 */
.L_x_222:
        /* <DEDUP_REMOVED lines=10> */
.L_x_225:
[----:B------:R-:W-:Y:S05]  /*96d0*/  BSYNC B1 ;  /* 0x0000000000017941 */ /* 0x000fea0003800000 */
.L_x_224:
        /* <DEDUP_REMOVED lines=10> */
.L_x_227:
[----:B------:R-:W-:Y:S05]  /*9780*/  BSYNC B1 ;  /* 0x0000000000017941 */ /* 0x000fea0003800000 */
.L_x_226:
        /* <DEDUP_REMOVED lines=10> */
.L_x_229:
[----:B------:R-:W-:Y:S05]  /*9830*/  BSYNC B1 ;  /* 0x0000000000017941 */ /* 0x000fea0003800000 */
.L_x_228:
        /* <DEDUP_REMOVED lines=10> */
.L_x_231:
[----:B------:R-:W-:Y:S05]  /*98e0*/  BSYNC B1 ;  /* 0x0000000000017941 */ /* 0x000fea0003800000 */
.L_x_230:
        /* <DEDUP_REMOVED lines=10> */
.L_x_233:
[----:B------:R-:W-:Y:S05]  /*9990*/  BSYNC B1 ;  /* 0x0000000000017941 */ /* 0x000fea0003800000 */
.L_x_232:
        /* <DEDUP_REMOVED lines=10> */
.L_x_235:
[----:B------:R-:W-:Y:S05]  /*9a40*/  BSYNC B1 ;  /* 0x0000000000017941 */ /* 0x000fea0003800000 */
.L_x_234:
        /* <DEDUP_REMOVED lines=10> */
.L_x_237:
[----:B------:R-:W-:Y:S05]  /*9af0*/  BSYNC B1 ;  /* 0x0000000000017941 */ /* 0x000fea0003800000 */
.L_x_236:
        /* <DEDUP_REMOVED lines=10> */
.L_x_239:
[----:B------:R-:W-:Y:S05]  /*9ba0*/  BSYNC B1 ;  /* 0x0000000000017941 */ /* 0x000fea0003800000 */
.L_x_238:
        /* <DEDUP_REMOVED lines=10> */
.L_x_241:
[----:B------:R-:W-:Y:S05]  /*9c50*/  BSYNC B1 ;  /* 0x0000000000017941 */ /* 0x000fea0003800000 */
.L_x_240:
        /* <DEDUP_REMOVED lines=10> */
.L_x_243:
[----:B------:R-:W-:Y:S05]  /*9d00*/  BSYNC B1 ;  /* 0x0000000000017941 */ /* 0x000fea0003800000 */
.L_x_242:
        /* <DEDUP_REMOVED lines=10> */
.L_x_245:
[----:B------:R-:W-:Y:S05]  /*9db0*/  BSYNC B1 ;  /* 0x0000000000017941 */ /* 0x000fea0003800000 */
.L_x_244:
        /* <DEDUP_REMOVED lines=10> */
.L_x_247:
[----:B------:R-:W-:Y:S05]  /*9e60*/  BSYNC B1 ;  /* 0x0000000000017941 */ /* 0x000fea0003800000 */
.L_x_246:
        /* <DEDUP_REMOVED lines=10> */
.L_x_249:
[----:B------:R-:W-:Y:S05]  /*9f10*/  BSYNC B1 ;  /* 0x0000000000017941 */ /* 0x000fea0003800000 */
.L_x_248:
        /* <DEDUP_REMOVED lines=10> */
.L_x_251:
[----:B------:R-:W-:Y:S05]  /*9fc0*/  BSYNC B1 ;  /* 0x0000000000017941 */ /* 0x000fea0003800000 */
.L_x_250:
        /* <DEDUP_REMOVED lines=10> */
.L_x_253:
[----:B------:R-:W-:Y:S05]  /*a070*/  BSYNC B1 ;  /* 0x0000000000017941 */ /* 0x000fea0003800000 */
.L_x_252:
        /* <DEDUP_REMOVED lines=10> */
.L_x_255:
[----:B------:R-:W-:Y:S05]  /*a120*/  BSYNC B1 ;  /* 0x0000000000017941 */ /* 0x000fea0003800000 */
.L_x_254:
        /* <DEDUP_REMOVED lines=10> */
.L_x_257:
[----:B------:R-:W-:Y:S05]  /*a1d0*/  BSYNC B1 ;  /* 0x0000000000017941 */ /* 0x000fea0003800000 */
.L_x_256:
        /* <DEDUP_REMOVED lines=10> */
.L_x_259:
[----:B------:R-:W-:Y:S05]  /*a280*/  BSYNC B1 ;  /* 0x0000000000017941 */ /* 0x000fea0003800000 */
.L_x_258:
        /* <DEDUP_REMOVED lines=10> */
.L_x_261:
[----:B------:R-:W-:Y:S05]  /*a330*/  BSYNC B1 ;  /* 0x0000000000017941 */ /* 0x000fea0003800000 */
.L_x_260:
        /* <DEDUP_REMOVED lines=10> */
.L_x_263:
[----:B------:R-:W-:Y:S05]  /*a3e0*/  BSYNC B1 ;  /* 0x0000000000017941 */ /* 0x000fea0003800000 */
.L_x_262:
        /* <DEDUP_REMOVED lines=10> */
.L_x_265:
[----:B------:R-:W-:Y:S05]  /*a490*/  BSYNC B1 ;  /* 0x0000000000017941 */ /* 0x000fea0003800000 */
.L_x_264:
        /* <DEDUP_REMOVED lines=10> */
.L_x_267:
[----:B------:R-:W-:Y:S05]  /*a540*/  BSYNC B1 ;  /* 0x0000000000017941 */ /* 0x000fea0003800000 */
.L_x_266:
        /* <DEDUP_REMOVED lines=10> */
.L_x_269:
[----:B------:R-:W-:Y:S05]  /*a5f0*/  BSYNC B1 ;  /* 0x0000000000017941 */ /* 0x000fea0003800000 */
.L_x_268:
        /* <DEDUP_REMOVED lines=10> */
.L_x_271:
[----:B------:R-:W-:Y:S05]  /*a6a0*/  BSYNC B1 ;  /* 0x0000000000017941 */ /* 0x000fea0003800000 */
.L_x_270:
        /* <DEDUP_REMOVED lines=10> */
.L_x_273:
[----:B------:R-:W-:Y:S05]  /*a750*/  BSYNC B1 ;  /* 0x0000000000017941 */ /* 0x000fea0003800000 */
.L_x_272:
        /* <DEDUP_REMOVED lines=10> */
.L_x_275:
[----:B------:R-:W-:Y:S05]  /*a800*/  BSYNC B1 ;  /* 0x0000000000017941 */ /* 0x000fea0003800000 */
.L_x_274:
        /* <DEDUP_REMOVED lines=10> */
.L_x_277:
[----:B------:R-:W-:Y:S05]  /*a8b0*/  BSYNC B1 ;  /* 0x0000000000017941 */ /* 0x000fea0003800000 */
.L_x_276:
[----:B0-234-:R-:W2:Y:S01]  /*a8c0*/  LDL.LU R10, [R1+0x1f4] ;  /* 0x0001f400010a7983 */ /* 0x01dea20000300800 */
[----:B-----5:R-:W-:Y:S01]  /*a8d0*/  IMAD.U32 R11, R23, 0x10000, RZ ;  /* 0x00010000170b7824 */ /* 0x020fe200078e00ff */
        /* <DEDUP_REMOVED lines=8> */
.L_x_279:
[----:B------:R-:W-:Y:S05]  /*a960*/  BSYNC B1 ;  /* 0x0000000000017941 */ /* 0x000fea0003800000 */
.L_x_278:
[----:B------:R-:W3:Y:S01]  /*a970*/  LDL.LU R10, [R1+0x1f8] ;  /* 0x0001f800010a7983 */ /* 0x000ee20000300800 */
[----:B0----5:R-:W-:Y:S01]  /*a980*/  SHF.L.U32 R11, R23, 0x10, RZ ;  /* 0x00000010170b7819 */ /* 0x021fe200000006ff */
[----:B------:R-:W-:Y:S01]  /*a990*/  BSSY B1, `(.L_x_280) ;  /* 0x000000b000017945 */ /* 0x000fe20003800000 */
[----:B------:R-:W-:Y:S02]  /*a9a0*/  ISETP.GT.AND P1, PT, R0, 0xf9, P0 ;  /* 0x000000f90000780c */ /* 0x000fe40000724270 */
[----:B------:R-:W-:Y:S01]  /*a9b0*/  IADD3 R167, P0, R3, 0x80, RZ ;  /* 0x0000008003a77810 */ /* 0x000fe20007f1e0ff */
[----:B------:R-:W-:-:S04]  /*a9c0*/  FMUL R11, R11, R16 ;  /* 0x000000100b0b7220 */ /* 0x000fc80000400000 */
[----:B---3--:R-:W-:-:S05]  /*a9d0*/  FFMA R11, R10, R2, R11 ;  /* 0x000000020a0b7223 */ /* 0x008fca000000000b */
[----:B------:R-:W-:-:S04]  /*a9e0*/  F2FP.BF16.F32.PACK_AB R11, RZ, R11 ;  /* 0x0000000bff0b723e */ /* 0x000fc800000010ff */
[----:B------:R-:W-:Y:S01]  /*a9f0*/  PRMT R3, R11, 0x7610, R3 ;  /* 0x000076100b037816 */ /* 0x000fe20000000003 */
[----:B------:R-:W-:-:S04]  /*aa00*/  IMAD.X R11, RZ, RZ, UR7, P0 ;  /* 0x00000007ff0b7e24 */ /* 0x000fc800080e06ff */
[----:B------:R0:W-:Y:S01]  /*aa10*/  @P2 STG.E.U16 desc[UR36][R6.64+0x1f0], R3 ;  /* 0x0001f00306002986 */ /* 0x0001e2000c101524 */
[----:B------:R-:W-:Y:S05]  /*aa20*/  @!P1 BRA `(.L_x_281) ;  /* 0x0000000000049947 */ /* 0x000fea0003800000 */
[----:B------:R3:W5:Y:S02]  /*aa30*/  LDG.E.LTC128B.U16 R23, desc[UR36][R8.64+0x1f2] ;  /* 0x0001f22408177981 */ /* 0x000764000c1e1520 */
.L_x_281:
[----:B------:R-:W-:Y:S05]  /*aa40*/  BSYNC B1 ;  /* 0x0000000000017941 */ /* 0x000fea0003800000 */
.L_x_280:
[----:B------:R-:W4:Y:S01]  /*aa50*/  LDL.LU R10, [R1+0x1fc] ;  /* 0x0001fc00010a7983 */ /* 0x000f220000300800 */
[----:B0----5:R-:W-:Y:S01]  /*aa60*/  IMAD.U32 R3, R23, 0x10000, RZ ;  /* 0x0001000017037824 */ /* 0x021fe200078e00ff */
[----:B------:R-:W-:Y:S01]  /*aa70*/  ISETP.GT.AND P0, PT, R17, 0x80, PT ;  /* 0x000000801100780c */ /* 0x000fe20003f04270 */
[----:B--23--:R-:W-:Y:S02]  /*aa80*/  IMAD R8, R11, R14, RZ ;  /* 0x0000000e0b087224 */ /* 0x00cfe400078e02ff */
[----:B------:R-:W-:Y:S01]  /*aa90*/  FMUL R3, R3, R16 ;  /* 0x0000001003037220 */ /* 0x000fe20000400000 */
[----:B------:R-:W-:Y:S01]  /*aaa0*/  ISETP.GT.AND P4, PT, R0, RZ, P0 ;  /* 0x000000ff0000720c */ /* 0x000fe20000784270 */
[C---:B------:R-:W-:Y:S02]  /*aab0*/  IMAD R165, R167.reuse, R15, R8 ;  /* 0x0000000fa7a57224 */ /* 0x040fe400078e0208 */
[----:B------:R-:W-:-:S04]  /*aac0*/  IMAD.WIDE.U32 R8, R167, R14, R20 ;  /* 0x0000000ea7087225 */ /* 0x000fc800078e0014 */
[----:B------:R-:W-:Y:S02]  /*aad0*/  IMAD.IADD R9, R9, 0x1, R165 ;  /* 0x0000000109097824 */ /* 0x000fe400078e02a5 */
[----:B----4-:R-:W-:Y:S01]  /*aae0*/  FFMA R3, R10, R2, R3 ;  /* 0x000000020a037223 */ /* 0x010fe20000000003 */
[----:B------:R-:W-:-:S04]  /*aaf0*/  LEA R10, P2, R8, R12, 0x1 ;  /* 0x0000000c080a7211 */ /* 0x000fc800078408ff */
[----:B------:R-:W-:Y:S02]  /*ab00*/  F2FP.BF16.F32.PACK_AB R3, RZ, R3 ;  /* 0x00000003ff03723e */ /* 0x000fe400000010ff */
[--C-:B------:R-:W-:Y:S02]  /*ab10*/  LEA.HI.X R11, R8, R13, R9.reuse, 0x1, P2 ;  /* 0x0000000d080b7211 */ /* 0x100fe400010f0c09 */
[----:B------:R-:W-:-:S05]  /*ab20*/  PRMT R9, R3, 0x7610, R9 ;  /* 0x0000761003097816 */ /* 0x000fca0000000009 */
[----:B------:R0:W-:Y:S04]  /*ab30*/  @P1 STG.E.U16 desc[UR36][R6.64+0x1f2], R9 ;  /* 0x0001f20906001986 */ /* 0x0001e8000c101524 */
[----:B------:R-:W2:Y:S01]  /*ab40*/  @P4 LDG.E.LTC128B.U16 R23, desc[UR36][R10.64] ;  /* 0x000000240a174981 */ /* 0x000ea2000c1e1520 */
[----:B-1----:R-:W-:Y:S01]  /*ab50*/  IMAD.U32 R159, RZ, RZ, UR8 ;  /* 0x00000008ff9f7e24 */ /* 0x002fe2000f8e00ff */
[----:B------:R-:W-:Y:S01]  /*ab60*/  MOV R164, UR9 ;  /* 0x0000000900a47c02 */ /* 0x000fe20008000f00 */
[----:B------:R-:W-:Y:S01]  /*ab70*/  IMAD.U32 R161, RZ, RZ, UR8 ;  /* 0x00000008ffa17e24 */ /* 0x000fe2000f8e00ff */
[----:B------:R-:W-:Y:S01]  /*ab80*/  ISETP.GT.AND P2, PT, R0, 0x1, P0 ;  /* 0x000000010000780c */ /* 0x000fe20000744270 */
[----:B------:R-:W-:Y:S01]  /*ab90*/  IMAD.SHL.U32 R159, R159, 0x100, RZ ;  /* 0x000001009f9f7824 */ /* 0x000fe200078e00ff */
[----:B------:R-:W-:Y:S01]  /*aba0*/  BSSY B1, `(.L_x_282) ;  /* 0x0000011000017945 */ /* 0x000fe20003800000 */
[----:B0-----:R-:W-:Y:S01]  /*abb0*/  IMAD.WIDE.U32 R8, R167, R14, R18 ;  /* 0x0000000ea7087225 */ /* 0x001fe200078e0012 */
[----:B------:R-:W-:-:S03]  /*abc0*/  SHF.L.U64.HI R161, R161, 0x8, R164 ;  /* 0x00000008a1a17819 */ /* 0x000fc600000102a4 */
[----:B------:R-:W-:Y:S02]  /*abd0*/  IMAD.IADD R9, R165, 0x1, R9 ;  /* 0x00000001a5097824 */ /* 0x000fe400078e0209 */
[----:B------:R-:W-:Y:S01]  /*abe0*/  IMAD.WIDE.U32 R162, R22, UR43, R8 ;  /* 0x0000002b16a27c25 */ /* 0x000fe2000f8e0008 */
[----:B------:R-:W-:-:S03]  /*abf0*/  IADD3 R8, P1, R159, R4, RZ ;  /* 0x000000049f087210 */ /* 0x000fc60007f3e0ff */
[----:B------:R-:W-:Y:S01]  /*ac00*/  IMAD.IADD R7, R157, 0x1, R163 ;  /* 0x000000019d077824 */ /* 0x000fe200078e02a3 */
[----:B------:R-:W-:Y:S01]  /*ac10*/  LEA R6, P3, R162, R12, 0x1 ;  /* 0x0000000ca2067211 */ /* 0x000fe200078608ff */
[----:B------:R-:W-:-:S03]  /*ac20*/  IMAD.X R9, R161, 0x1, R5, P1 ;  /* 0x00000001a1097824 */ /* 0x000fc600008e0605 */
[----:B------:R-:W-:Y:S01]  /*ac30*/  LEA.HI.X R7, R162, R13, R7, 0x1, P3 ;  /* 0x0000000da2077211 */ /* 0x000fe200018f0c07 */
[----:B--2---:R-:W-:-:S04]  /*ac40*/  IMAD.U32 R3, R23, 0x10000, RZ ;  /* 0x0001000017037824 */ /* 0x004fc800078e00ff */
[----:B------:R-:W-:-:S04]  /*ac50*/  FMUL R3, R3, R16 ;  /* 0x0000001003037220 */ /* 0x000fc80000400000 */
[----:B------:R-:W-:-:S05]  /*ac60*/  FFMA R3, R24, R2, R3 ;  /* 0x0000000218037223 */ /* 0x000fca0000000003 */
[----:B------:R-:W-:-:S05]  /*ac70*/  F2FP.BF16.F32.PACK_AB R3, RZ, R3 ;  /* 0x00000003ff03723e */ /* 0x000fca00000010ff */
[----:B------:R0:W-:Y:S01]  /*ac80*/  @P4 STG.E.U16 desc[UR36][R8.64], R3 ;  /* 0x0000000308004986 */ /* 0x0001e2000c101524 */
[----:B------:R-:W-:Y:S05]  /*ac90*/  @!P2 BRA `(.L_x_283) ;  /* 0x000000000004a947 */ /* 0x000fea0003800000 */
[----:B------:R1:W5:Y:S02]  /*aca0*/  LDG.E.LTC128B.U16 R23, desc[UR36][R6.64+0x2] ;  /* 0x0000022406177981 */ /* 0x000364000c1e1520 */
.L_x_283:
[----:B------:R-:W-:Y:S05]  /*acb0*/  BSYNC B1 ;  /* 0x0000000000017941 */ /* 0x000fea0003800000 */
.L_x_282:
[----:B0----5:R-:W-:Y:S01]  /*acc0*/  IMAD.U32 R3, R23, 0x10000, RZ ;  /* 0x0001000017037824 */ /* 0x021fe200078e00ff */
[----:B------:R-:W-:Y:S01]  /*acd0*/  ISETP.GT.AND P1, PT, R17, 0x88, PT ;  /* 0x000000881100780c */ /* 0x000fe20003f24270 */
[----:B------:R-:W-:Y:S01]  /*ace0*/  IMAD.WIDE.U32 R14, R167, R14, R154 ;  /* 0x0000000ea70e7225 */ /* 0x000fe200078e009a */
[----:B------:R-:W-:Y:S03]  /*acf0*/  BSSY B1, `(.L_x_284) ;  /* 0x0000010000017945 */ /* 0x000fe60003800000 */
[----:B------:R-:W-:Y:S01]  /*ad00*/  FMUL R10, R3, R16 ;  /* 0x00000010030a7220 */ /* 0x000fe20000400000 */
[----:B------:R-:W-:Y:S01]  /*ad10*/  ISETP.GT.AND P3, PT, R0, RZ, P1 ;  /* 0x000000ff0000720c */ /* 0x000fe20000f64270 */
[----:B------:R-:W-:Y:S01]  /*ad20*/  IMAD.IADD R165, R165, 0x1, R15 ;  /* 0x00000001a5a57824 */ /* 0x000fe200078e020f */
[----:B------:R-:W-:Y:S01]  /*ad30*/  IADD3 R152, P4, R152, R14, RZ ;  /* 0x0000000e98987210 */ /* 0x000fe20007f9e0ff */
[----:B------:R-:W-:Y:S01]  /*ad40*/  FFMA R10, R25, R2, R10 ;  /* 0x00000002190a7223 */ /* 0x000fe2000000000a */
[----:B------:R-:W-:-:S03]  /*ad50*/  IADD3 R14, P5, R18, R14, RZ ;  /* 0x0000000e120e7210 */ /* 0x000fc60007fbe0ff */
[----:B------:R-:W-:Y:S01]  /*ad60*/  IMAD.X R20, R165, 0x1, R21, P4 ;  /* 0x00000001a5147824 */ /* 0x000fe200020e0615 */
[----:B------:R-:W-:Y:S02]  /*ad70*/  F2FP.BF16.F32.PACK_AB R3, RZ, R10 ;  /* 0x0000000aff03723e */ /* 0x000fe400000010ff */
[C---:B------:R-:W-:Y:S02]  /*ad80*/  LEA R10, P4, R152.reuse, R12, 0x1 ;  /* 0x0000000c980a7211 */ /* 0x040fe400078808ff */
[----:B------:R-:W-:Y:S02]  /*ad90*/  PRMT R17, R3, 0x7610, R17 ;  /* 0x0000761003117816 */ /* 0x000fe40000000011 */
[----:B------:R-:W-:Y:S02]  /*ada0*/  LEA.HI.X R11, R152, R13, R20, 0x1, P4 ;  /* 0x0000000d980b7211 */ /* 0x000fe400020f0c14 */
[----:B------:R-:W-:Y:S01]  /*adb0*/  PRMT R3, R23, 0x7610, R3 ;  /* 0x0000761017037816 */ /* 0x000fe20000000003 */
[----:B------:R0:W-:Y:S01]  /*adc0*/  @P2 STG.E.U16 desc[UR36][R8.64+0x2], R17 ;  /* 0x0000021108002986 */ /* 0x0001e2000c101524 */
[----:B------:R-:W-:Y:S05]  /*add0*/  @!P3 BRA `(.L_x_285) ;  /* 0x000000000004b947 */ /* 0x000fea0003800000 */
[----:B------:R2:W5:Y:S02]  /*ade0*/  LDG.E.LTC128B.U16 R3, desc[UR36][R10.64] ;  /* 0x000000240a037981 */ /* 0x000564000c1e1520 */
.L_x_285:
[----:B------:R-:W-:Y:S05]  /*adf0*/  BSYNC B1 ;  /* 0x0000000000017941 */ /* 0x000fea0003800000 */
.L_x_284:
[----:B--2--5:R-:W-:Y:S01]  /*ae00*/  IMAD.U32 R11, R3, 0x10000, RZ ;  /* 0x00010000030b7824 */ /* 0x024fe200078e00ff */
[----:B------:R-:W-:Y:S01]  /*ae10*/  IADD3.X R15, R19, R165, RZ, P5, !PT ;  /* 0x000000a5130f7210 */ /* 0x000fe20002ffe4ff */
[----:B------:R-:W-:Y:S01]  /*ae20*/  BSSY B1, `(.L_x_286) ;  /* 0x000000e000017945 */ /* 0x000fe20003800000 */
[----:B------:R-:W-:Y:S01]  /*ae30*/  IADD3 R10, P2, R8, R158, RZ ;  /* 0x0000009e080a7210 */ /* 0x000fe20007f5e0ff */
[----:B------:R-:W-:Y:S01]  /*ae40*/  FMUL R11, R11, R16 ;  /* 0x000000100b0b7220 */ /* 0x000fe20000400000 */
[----:B------:R-:W-:Y:S01]  /*ae50*/  ISETP.GT.AND P5, PT, R0, 0x1, P1 ;  /* 0x000000010000780c */ /* 0x000fe20000fa4270 */
[----:B------:R-:W-:-:S04]  /*ae60*/  IMAD.WIDE.U32 R22, R22, UR43, R14 ;  /* 0x0000002b16167c25 */ /* 0x000fc8000f8e000e */
[----:B------:R-:W-:Y:S01]  /*ae70*/  FFMA R11, R26, R2, R11 ;  /* 0x000000021a0b7223 */ /* 0x000fe2000000000b */
[----:B------:R-:W-:Y:S01]  /*ae80*/  IMAD.IADD R157, R157, 0x1, R23 ;  /* 0x000000019d9d7824 */ /* 0x000fe200078e0217 */
[----:B------:R-:W-:-:S03]  /*ae90*/  LEA R12, P4, R22, R12, 0x1 ;  /* 0x0000000c160c7211 */ /* 0x000fc600078808ff */
[----:B------:R-:W-:Y:S01]  /*aea0*/  F2FP.BF16.F32.PACK_AB R14, RZ, R11 ;  /* 0x0000000bff0e723e */ /* 0x000fe200000010ff */
[----:B------:R-:W-:Y:S01]  /*aeb0*/  IMAD.X R11, R9, 0x1, R156, P2 ;  /* 0x00000001090b7824 */ /* 0x000fe200010e069c */
[----:B------:R-:W-:-:S04]  /*aec0*/  LEA.HI.X R13, R22, R13, R157, 0x1, P4 ;  /* 0x0000000d160d7211 */ /* 0x000fc800020f0c9d */
[----:B------:R2:W-:Y:S01]  /*aed0*/  @P3 STG.E.U16 desc[UR36][R10.64], R14 ;  /* 0x0000000e0a003986 */ /* 0x0005e2000c101524 */
[----:B------:R-:W-:Y:S05]  /*aee0*/  @!P5 BRA `(.L_x_287) ;  /* 0x000000000004d947 */ /* 0x000fea0003800000 */
[----:B------:R3:W5:Y:S02]  /*aef0*/  LDG.E.LTC128B.U16 R3, desc[UR36][R12.64+0x2] ;  /* 0x000002240c037981 */ /* 0x000764000c1e1520 */
.L_x_287:
[----:B------:R-:W-:Y:S05]  /*af00*/  BSYNC B1 ;  /* 0x0000000000017941 */ /* 0x000fea0003800000 */
.L_x_286:
[----:B-----5:R-:W-:Y:S01]  /*af10*/  IMAD.U32 R15, R3, 0x10000, RZ ;  /* 0x00010000030f7824 */ /* 0x020fe200078e00ff */
[----:B------:R-:W-:Y:S01]  /*af20*/  ISETP.GT.AND P2, PT, R0, 0x8, P0 ;  /* 0x000000080000780c */ /* 0x000fe20000744270 */
[----:B------:R-:W-:Y:S02]  /*af30*/  BSSY B1, `(.L_x_288) ;  /* 0x0000007000017945 */ /* 0x000fe40003800000 */
[----:B--2---:R-:W-:-:S04]  /*af40*/  FMUL R14, R15, R16 ;  /* 0x000000100f0e7220 */ /* 0x004fc80000400000 */
[----:B------:R-:W-:-:S05]  /*af50*/  FFMA R14, R27, R2, R14 ;  /* 0x000000021b0e7223 */ /* 0x000fca000000000e */
[----:B------:R-:W-:-:S05]  /*af60*/  F2FP.BF16.F32.PACK_AB R14, RZ, R14 ;  /* 0x0000000eff0e723e */ /* 0x000fca00000010ff */
[----:B------:R2:W-:Y:S01]  /*af70*/  @P5 STG.E.U16 desc[UR36][R10.64+0x2], R14 ;  /* 0x0000020e0a005986 */ /* 0x0005e2000c101524 */
[----:B------:R-:W-:Y:S05]  /*af80*/  @!P2 BRA `(.L_x_289) ;  /* 0x000000000004a947 */ /* 0x000fea0003800000 */
[----:B------:R4:W5:Y:S02]  /*af90*/  LDG.E.LTC128B.U16 R3, desc[UR36][R6.64+0x10] ;  /* 0x0000102406037981 */ /* 0x000964000c1e1520 */
.L_x_289:
[----:B------:R-:W-:Y:S05]  /*afa0*/  BSYNC B1 ;  /* 0x0000000000017941 */ /* 0x000fea0003800000 */
.L_x_288:
[----:B--2--5:R-:W-:Y:S01]  /*afb0*/  IMAD.U32 R11, R3, 0x10000, RZ ;  /* 0x00010000030b7824 */ /* 0x024fe200078e00ff */
[----:B------:R-:W-:Y:S01]  /*afc0*/  ISETP.GT.AND P3, PT, R0, 0x9, P0 ;  /* 0x000000090000780c */ /* 0x000fe20000764270 */
[----:B------:R-:W-:Y:S02]  /*afd0*/  BSSY B1, `(.L_x_290) ;  /* 0x0000007000017945 */ /* 0x000fe40003800000 */
[----:B------:R-:W-:-:S04]  /*afe0*/  FMUL R11, R11, R16 ;  /* 0x000000100b0b7220 */ /* 0x000fc80000400000 */
[----:B------:R-:W-:-:S05]  /*aff0*/  FFMA R11, R28, R2, R11 ;  /* 0x000000021c0b7223 */ /* 0x000fca000000000b */
[----:B------:R-:W-:-:S05]  /*b000*/  F2FP.BF16.F32.PACK_AB R11, RZ, R11 ;  /* 0x0000000bff0b723e */ /* 0x000fca00000010ff */
[----:B------:R2:W-:Y:S01]  /*b010*/  @P2 STG.E.U16 desc[UR36][R8.64+0x10], R11 ;  /* 0x0000100b08002986 */ /* 0x0005e2000c101524 */
[----:B------:R-:W-:Y:S05]  /*b020*/  @!P3 BRA `(.L_x_291) ;  /* 0x000000000004b947 */ /* 0x000fea0003800000 */
[----:B------:R0:W5:Y:S02]  /*b030*/  LDG.E.LTC128B.U16 R3, desc[UR36][R6.64+0x12] ;  /* 0x0000122406037981 */ /* 0x000164000c1e1520 */
.L_x_291:
[----:B------:R-:W-:Y:S05]  /*b040*/  BSYNC B1 ;  /* 0x0000000000017941 */ /* 0x000fea0003800000 */
.L_x_290:
        /* <DEDUP_REMOVED lines=9> */
.L_x_293:
[----:B------:R-:W-:Y:S05]  /*b0e0*/  BSYNC B1 ;  /* 0x0000000000017941 */ /* 0x000fea0003800000 */
.L_x_292:
[----:B-----5:R-:W-:Y:S01]  /*b0f0*/  IMAD.U32 R11, R3, 0x10000, RZ ;  /* 0x00010000030b7824 */ /* 0x020fe200078e00ff */
[----:B--2---:R-:W-:Y:S01]  /*b100*/  IADD3 R10, P3, R158, R8, RZ ;  /* 0x000000089e0a7210 */ /* 0x004fe20007f7e0ff */
[----:B------:R-:W-:Y:S01]  /*b110*/  BSSY B1, `(.L_x_294) ;  /* 0x0000009000017945 */ /* 0x000fe20003800000 */
[----:B------:R-:W-:Y:S01]  /*b120*/  ISETP.GT.AND P2, PT, R0, 0x9, P1 ;  /* 0x000000090000780c */ /* 0x000fe20000f44270 */
[----:B------:R-:W-:-:S04]  /*b130*/  FMUL R11, R11, R16 ;  /* 0x000000100b0b7220 */ /* 0x000fc80000400000 */
[----:B------:R-:W-:-:S05]  /*b140*/  FFMA R11, R30, R2, R11 ;  /* 0x000000021e0b7223 */ /* 0x000fca000000000b */
[----:B------:R-:W-:Y:S01]  /*b150*/  F2FP.BF16.F32.PACK_AB R14, RZ, R11 ;  /* 0x0000000bff0e723e */ /* 0x000fe200000010ff */
[----:B------:R-:W-:-:S05]  /*b160*/  IMAD.X R11, R156, 0x1, R9, P3 ;  /* 0x000000019c0b7824 */ /* 0x000fca00018e0609 */
[----:B------:R2:W-:Y:S01]  /*b170*/  @P4 STG.E.U16 desc[UR36][R10.64+0x10], R14 ;  /* 0x0000100e0a004986 */ /* 0x0005e2000c101524 */
[----:B------:R-:W-:Y:S05]  /*b180*/  @!P2 BRA `(.L_x_295) ;  /* 0x000000000004a947 */ /* 0x000fea0003800000 */
[----:B------:R0:W5:Y:S02]  /*b190*/  LDG.E.LTC128B.U16 R3, desc[UR36][R12.64+0x12] ;  /* 0x000012240c037981 */ /* 0x000164000c1e1520 */
.L_x_295:
[----:B------:R-:W-:Y:S05]  /*b1a0*/  BSYNC B1 ;  /* 0x0000000000017941 */ /* 0x000fea0003800000 */
.L_x_294:
[----:B--2--5:R-:W-:Y:S01]  /*b1b0*/  SHF.L.U32 R11, R3, 0x10, RZ ;  /* 0x00000010030b7819 */ /* 0x024fe200000006ff */
[----:B------:R-:W-:Y:S01]  /*b1c0*/  BSSY B1, `(.L_x_296) ;  /* 0x000000a000017945 */ /* 0x000fe20003800000 */
[----:B------:R-:W-:Y:S02]  /*b1d0*/  IADD3 R158, P3, P4, R158, R4, R159 ;  /* 0x000000049e9e7210 */ /* 0x000fe40007c7e09f */
[----:B------:R-:W-:Y:S01]  /*b1e0*/  ISETP.GT.AND P5, PT, R0, 0x10, P0 ;  /* 0x000000100000780c */ /* 0x000fe200007a4270 */
[----:B------:R-:W-:Y:S01]  /*b1f0*/  FMUL R10, R11, R16 ;  /* 0x000000100b0a7220 */ /* 0x000fe20000400000 */
[----:B------:R-:W-:-:S03]  /*b200*/  IADD3.X R159, R156, R5, R161, P3, P4 ;  /* 0x000000059c9f7210 */ /* 0x000fc60001fe84a1 */
[----:B------:R-:W-:-:S05]  /*b210*/  FFMA R10, R31, R2, R10 ;  /* 0x000000021f0a7223 */ /* 0x000fca000000000a */
[----:B------:R-:W-:-:S05]  /*b220*/  F2FP.BF16.F32.PACK_AB R10, RZ, R10 ;  /* 0x0000000aff0a723e */ /* 0x000fca00000010ff */
[----:B------:R2:W-:Y:S01]  /*b230*/  @P2 STG.E.U16 desc[UR36][R158.64+0x12], R10 ;  /* 0x0000120a9e002986 */ /* 0x0005e2000c101524 */
[----:B------:R-:W-:Y:S05]  /*b240*/  @!P5 BRA `(.L_x_297) ;  /* 0x000000000004d947 */ /* 0x000fea0003800000 */
[----:B------:R0:W5:Y:S02]  /*b250*/  LDG.E.LTC128B.U16 R3, desc[UR36][R6.64+0x20] ;  /* 0x0000202406037981 */ /* 0x000164000c1e1520 */
.L_x_297:
[----:B------:R-:W-:Y:S05]  /*b260*/  BSYNC B1 ;  /* 0x0000000000017941 */ /* 0x000fea0003800000 */
.L_x_296:
[----:B-----5:R-:W-:Y:S01]  /*b270*/  IMAD.U32 R5, R3, 0x10000, RZ ;  /* 0x0001000003057824 */ /* 0x020fe200078e00ff */
        /* <DEDUP_REMOVED lines=8> */
.L_x_299:
[----:B------:R-:W-:Y:S05]  /*b300*/  BSYNC B1 ;  /* 0x0000000000017941 */ /* 0x000fea0003800000 */
.L_x_298:
[----:B0----5:R-:W-:Y:S01]  /*b310*/  IMAD.U32 R5, R3, 0x10000, RZ ;  /* 0x0001000003057824 */ /* 0x021fe200078e00ff */
        /* <DEDUP_REMOVED lines=8> */
.L_x_301:
[----:B------:R-:W-:Y:S05]  /*b3a0*/  BSYNC B1 ;  /* 0x0000000000017941 */ /* 0x000fea0003800000 */
.L_x_300:
[----:B-----5:R-:W-:Y:S01]  /*b3b0*/  IMAD.U32 R5, R3, 0x10000, RZ ;  /* 0x0001000003057824 */ /* 0x020fe200078e00ff */
[----:B------:R-:W-:Y:S01]  /*b3c0*/  ISETP.GT.AND P2, PT, R0, 0x11, P1 ;  /* 0x000000110000780c */ /* 0x000fe20000f44270 */
[----:B0-----:R-:W-:Y:S01]  /*b3d0*/  @P3 IMAD.MOV.U32 R4, RZ, RZ, R158 ;  /* 0x000000ffff043224 */ /* 0x001fe200078e009e */
[----:B------:R-:W-:Y:S01]  /*b3e0*/  BSSY B1, `(.L_x_302) ;  /* 0x0000009000017945 */ /* 0x000fe20003800000 */
[----:B------:R-:W-:-:S04]  /*b3f0*/  FMUL R5, R5, R16 ;  /* 0x0000001005057220 */ /* 0x000fc80000400000 */
[----:B------:R-:W-:-:S05]  /*b400*/  FFMA R5, R34, R2, R5 ;  /* 0x0000000222057223 */ /* 0x000fca0000000005 */
[----:B------:R-:W-:-:S04]  /*b410*/  F2FP.BF16.F32.PACK_AB R5, RZ, R5 ;  /* 0x00000005ff05723e */ /* 0x000fc800000010ff */
[----:B--2---:R-:W-:Y:S01]  /*b420*/  PRMT R10, R5, 0x7610, R10 ;  /* 0x00007610050a7816 */ /* 0x004fe2000000000a */
[----:B------:R-:W-:-:S05]  /*b430*/  @P3 IMAD.MOV.U32 R5, RZ, RZ, R159 ;  /* 0x000000ffff053224 */ /* 0x000fca00078e009f */
[----:B------:R0:W-:Y:S01]  /*b440*/  @P3 STG.E.U16 desc[UR36][R4.64+0x20], R10 ;  /* 0x0000200a04003986 */ /* 0x0001e2000c101524 */
[----:B------:R-:W-:Y:S05]  /*b450*/  @!P2 BRA `(.L_x_303) ;  /* 0x000000000004a947 */ /* 0x000fea0003800000 */
[----:B------:R2:W5:Y:S02]  /*b460*/  LDG.E.LTC128B.U16 R3, desc[UR36][R12.64+0x22] ;  /* 0x000022240c037981 */ /* 0x000564000c1e1520 */
.L_x_303:
[----:B------:R-:W-:Y:S05]  /*b470*/  BSYNC B1 ;  /* 0x0000000000017941 */ /* 0x000fea0003800000 */
.L_x_302:
[----:B0----5:R-:W-:Y:S01]  /*b480*/  IMAD.U32 R5, R3, 0x10000, RZ ;  /* 0x0001000003057824 */ /* 0x021fe200078e00ff */
[----:B------:R-:W-:Y:S01]  /*b490*/  ISETP.GT.AND P3, PT, R0, 0x18, P0 ;  /* 0x000000180000780c */ /* 0x000fe20000764270 */
[----:B------:R-:W-:Y:S02]  /*b4a0*/  BSSY B1, `(.L_x_304) ;  /* 0x000000a000017945 */ /* 0x000fe40003800000 */
[----:B------:R-:W-:Y:S01]  /*b4b0*/  FMUL R4, R5, R16 ;  /* 0x0000001005047220 */ /* 0x000fe20000400000 */
[----:B------:R-:W-:-:S03]  /*b4c0*/  @P2 MOV R5, R159 ;  /* 0x0000009f00052202 */ /* 0x000fc60000000f00 */
[----:B------:R-:W-:-:S05]  /*b4d0*/  FFMA R4, R35, R2, R4 ;  /* 0x0000000223047223 */ /* 0x000fca0000000004 */
[----:B------:R-:W-:-:S04]  /*b4e0*/  F2FP.BF16.F32.PACK_AB R4, RZ, R4 ;  /* 0x00000004ff04723e */ /* 0x000fc800000010ff */
[----:B------:R-:W-:Y:S01]  /*b4f0*/  PRMT R10, R4, 0x7610, R10 ;  /* 0x00007610040a7816 */ /* 0x000fe2000000000a */
[----:B------:R-:W-:-:S05]  /*b500*/  @P2 IMAD.MOV.U32 R4, RZ, RZ, R158 ;  /* 0x000000ffff042224 */ /* 0x000fca00078e009e */
[----:B------:R0:W-:Y:S01]  /*b510*/  @P2 STG.E.U16 desc[UR36][R4.64+0x22], R10 ;  /* 0x0000220a04002986 */ /* 0x0001e2000c101524 */
[----:B------:R-:W-:Y:S05]  /*b520*/  @!P3 BRA `(.L_x_305) ;  /* 0x000000000004b947 */ /* 0x000fea0003800000 */
[----:B------:R0:W5:Y:S02]  /*b530*/  LDG.E.LTC128B.U16 R3, desc[UR36][R6.64+0x30] ;  /* 0x0000302406037981 */ /* 0x000164000c1e1520 */
.L_x_305:
[----:B------:R-:W-:Y:S05]  /*b540*/  BSYNC B1 ;  /* 0x0000000000017941 */ /* 0x000fea0003800000 */
.L_x_304:
        /* <DEDUP_REMOVED lines=9> */
.L_x_307:
[----:B------:R-:W-:Y:S05]  /*b5e0*/  BSYNC B1 ;  /* 0x0000000000017941 */ /* 0x000fea0003800000 */
.L_x_306:
        /* <DEDUP_REMOVED lines=9> */
.L_x_309:
[----:B------:R-:W-:Y:S05]  /*b680*/  BSYNC B1 ;  /* 0x0000000000017941 */ /* 0x000fea0003800000 */
.L_x_308:
[----:B-----5:R-:W-:Y:S01]  /*b690*/  IMAD.U32 R5, R3, 0x10000, RZ ;  /* 0x0001000003057824 */ /* 0x020fe200078e00ff */
[----:B------:R-:W-:Y:S01]  /*b6a0*/  ISETP.GT.AND P2, PT, R0, 0x19, P1 ;  /* 0x000000190000780c */ /* 0x000fe20000f44270 */
[----:B0-----:R-:W-:Y:S01]  /*b6b0*/  @P3 IMAD.MOV.U32 R4, RZ, RZ, R158 ;  /* 0x000000ffff043224 */ /* 0x001fe200078e009e */
[----:B------:R-:W-:Y:S01]  /*b6c0*/  BSSY B1, `(.L_x_310) ;  /* 0x0000009000017945 */ /* 0x000fe20003800000 */
[----:B------:R-:W-:-:S04]  /*b6d0*/  FMUL R5, R5, R16 ;  /* 0x0000001005057220 */ /* 0x000fc80000400000 */
[----:B------:R-:W-:-:S05]  /*b6e0*/  FFMA R5, R38, R2, R5 ;  /* 0x0000000226057223 */ /* 0x000fca0000000005 */
[----:B------:R-:W-:-:S04]  /*b6f0*/  F2FP.BF16.F32.PACK_AB R5, RZ, R5 ;  /* 0x00000005ff05723e */ /* 0x000fc800000010ff */
[----:B------:R-:W-:Y:S01]  /*b700*/  PRMT R10, R5, 0x7610, R10 ;  /* 0x00007610050a7816 */ /* 0x000fe2000000000a */
[----:B------:R-:W-:-:S05]  /*b710*/  @P3 IMAD.MOV.U32 R5, RZ, RZ, R159 ;  /* 0x000000ffff053224 */ /* 0x000fca00078e009f */
[----:B------:R0:W-:Y:S01]  /*b720*/  @P3 STG.E.U16 desc[UR36][R4.64+0x30], R10 ;  /* 0x0000300a04003986 */ /* 0x0001e2000c101524 */
[----:B------:R-:W-:Y:S05]  /*b730*/  @!P2 BRA `(.L_x_311) ;  /* 0x000000000004a947 */ /* 0x000fea0003800000 */
[----:B------:R0:W5:Y:S02]  /*b740*/  LDG.E.LTC128B.U16 R3, desc[UR36][R12.64+0x32] ;  /* 0x000032240c037981 */ /* 0x000164000c1e1520 */
.L_x_311:
[----:B------:R-:W-:Y:S05]  /*b750*/  BSYNC B1 ;  /* 0x0000000000017941 */ /* 0x000fea0003800000 */
.L_x_310:
        /* <DEDUP_REMOVED lines=12> */
.L_x_313:
[----:B------:R-:W-:Y:S05]  /*b820*/  BSYNC B1 ;  /* 0x0000000000017941 */ /* 0x000fea0003800000 */
.L_x_312:
        /* <DEDUP_REMOVED lines=9> */
.L_x_315:
[----:B------:R-:W-:Y:S05]  /*b8c0*/  BSYNC B1 ;  /* 0x0000000000017941 */ /* 0x000fea0003800000 */
.L_x_314:
        /* <DEDUP_REMOVED lines=9> */
.L_x_317:
[----:B------:R-:W-:Y:S05]  /*b960*/  BSYNC B1 ;  /* 0x0000000000017941 */ /* 0x000fea0003800000 */
.L_x_316:
        /* <DEDUP_REMOVED lines=12> */
.L_x_319:
[----:B------:R-:W-:Y:S05]  /*ba30*/  BSYNC B1 ;  /* 0x0000000000017941 */ /* 0x000fea0003800000 */
.L_x_318:
        /* <DEDUP_REMOVED lines=12> */
.L_x_321:
[----:B------:R-:W-:Y:S05]  /*bb00*/  BSYNC B1 ;  /* 0x0000000000017941 */ /* 0x000fea0003800000 */
.L_x_320:
        /* <DEDUP_REMOVED lines=9> */
.L_x_323:
[----:B------:R-:W-:Y:S05]  /*bba0*/  BSYNC B1 ;  /* 0x0000000000017941 */ /* 0x000fea0003800000 */
.L_x_322:
        /* <DEDUP_REMOVED lines=9> */
.L_x_325:
[----:B------:R-:W-:Y:S05]  /*bc40*/  BSYNC B1 ;  /* 0x0000000000017941 */ /* 0x000fea0003800000 */
.L_x_324:
        /* <DEDUP_REMOVED lines=12> */
.L_x_327:
[----:B------:R-:W-:Y:S05]  /*bd10*/  BSYNC B1 ;  /* 0x0000000000017941 */ /* 0x000fea0003800000 */
.L_x_326:
        /* <DEDUP_REMOVED lines=12> */
.L_x_329:
[----:B------:R-:W-:Y:S05]  /*bde0*/  BSYNC B1 ;  /* 0x0000000000017941 */ /* 0x000fea0003800000 */
.L_x_328:
        /* <DEDUP_REMOVED lines=9> */
.L_x_331:
[----:B------:R-:W-:Y:S05]  /*be80*/  BSYNC B1 ;  /* 0x0000000000017941 */ /* 0x000fea0003800000 */
.L_x_330:
        /* <DEDUP_REMOVED lines=9> */
.L_x_333:
[----:B------:R-:W-:Y:S05]  /*bf20*/  BSYNC B1 ;  /* 0x0000000000017941 */ /* 0x000fea0003800000 */
.L_x_332:
        /* <DEDUP_REMOVED lines=12> */
.L_x_335:
[----:B------:R-:W-:Y:S05]  /*bff0*/  BSYNC B1 ;  /* 0x0000000000017941 */ /* 0x000fea0003800000 */
.L_x_334:
        /* <DEDUP_REMOVED lines=12> */
.L_x_337:
[----:B------:R-:W-:Y:S05]  /*c0c0*/  BSYNC B1 ;  /* 0x0000000000017941 */ /* 0x000fea0003800000 */
.L_x_336:
        /* <DEDUP_REMOVED lines=9> */
.L_x_339:
[----:B------:R-:W-:Y:S05]  /*c160*/  BSYNC B1 ;  /* 0x0000000000017941 */ /* 0x000fea0003800000 */
.L_x_338:
        /* <DEDUP_REMOVED lines=9> */
.L_x_341:
[----:B------:R-:W-:Y:S05]  /*c200*/  BSYNC B1 ;  /* 0x0000000000017941 */ /* 0x000fea0003800000 */
.L_x_340:
        /* <DEDUP_REMOVED lines=12> */
.L_x_343:
[----:B------:R-:W-:Y:S05]  /*c2d0*/  BSYNC B1 ;  /* 0x0000000000017941 */ /* 0x000fea0003800000 */
.L_x_342:
        /* <DEDUP_REMOVED lines=12> */
.L_x_345:
[----:B------:R-:W-:Y:S05]  /*c3a0*/  BSYNC B1 ;  /* 0x0000000000017941 */ /* 0x000fea0003800000 */
.L_x_344:
        /* <DEDUP_REMOVED lines=9> */
.L_x_347:
[----:B------:R-:W-:Y:S05]  /*c440*/  BSYNC B1 ;  /* 0x0000000000017941 */ /* 0x000fea0003800000 */
.L_x_346:
        /* <DEDUP_REMOVED lines=9> */
.L_x_349:
[----:B------:R-:W-:Y:S05]  /*c4e0*/  BSYNC B1 ;  /* 0x0000000000017941 */ /* 0x000fea0003800000 */
.L_x_348:
        /* <DEDUP_REMOVED lines=12> */
.L_x_351:
[----:B------:R-:W-:Y:S05]  /*c5b0*/  BSYNC B1 ;  /* 0x0000000000017941 */ /* 0x000fea0003800000 */
.L_x_350:
        /* <DEDUP_REMOVED lines=12> */
.L_x_353:
[----:B------:R-:W-:Y:S05]  /*c680*/  BSYNC B1 ;  /* 0x0000000000017941 */ /* 0x000fea0003800000 */
.L_x_352:
        /* <DEDUP_REMOVED lines=9> */
.L_x_355:
[----:B------:R-:W-:Y:S05]  /*c720*/  BSYNC B1 ;  /* 0x0000000000017941 */ /* 0x000fea0003800000 */
.L_x_354:
        /* <DEDUP_REMOVED lines=9> */
.L_x_357:
[----:B------:R-:W-:Y:S05]  /*c7c0*/  BSYNC B1 ;  /* 0x0000000000017941 */ /* 0x000fea0003800000 */
.L_x_356:
        /* <DEDUP_REMOVED lines=12> */
.L_x_359:
[----:B------:R-:W-:Y:S05]  /*c890*/  BSYNC B1 ;  /* 0x0000000000017941 */ /* 0x000fea0003800000 */
.L_x_358:
        /* <DEDUP_REMOVED lines=12> */
.L_x_361:
[----:B------:R-:W-:Y:S05]  /*c960*/  BSYNC B1 ;  /* 0x0000000000017941 */ /* 0x000fea0003800000 */
.L_x_360:
        /* <DEDUP_REMOVED lines=9> */
.L_x_363:
[----:B------:R-:W-:Y:S05]  /*ca00*/  BSYNC B1 ;  /* 0x0000000000017941 */ /* 0x000fea0003800000 */
.L_x_362:
        /* <DEDUP_REMOVED lines=9> */
.L_x_365:
[----:B------:R-:W-:Y:S05]  /*caa0*/  BSYNC B1 ;  /* 0x0000000000017941 */ /* 0x000fea0003800000 */
.L_x_364:
        /* <DEDUP_REMOVED lines=12> */
.L_x_367:
[----:B------:R-:W-:Y:S05]  /*cb70*/  BSYNC B1 ;  /* 0x0000000000017941 */ /* 0x000fea0003800000 */
.L_x_366:
        /* <DEDUP_REMOVED lines=12> */
.L_x_369:
[----:B------:R-:W-:Y:S05]  /*cc40*/  BSYNC B1 ;  /* 0x0000000000017941 */ /* 0x000fea0003800000 */
.L_x_368:
        /* <DEDUP_REMOVED lines=9> */
.L_x_371:
[----:B------:R-:W-:Y:S05]  /*cce0*/  BSYNC B1 ;  /* 0x0000000000017941 */ /* 0x000fea0003800000 */
.L_x_370:
        /* <DEDUP_REMOVED lines=9> */
.L_x_373:
[----:B------:R-:W-:Y:S05]  /*cd80*/  BSYNC B1 ;  /* 0x0000000000017941 */ /* 0x000fea0003800000 */
.L_x_372:
        /* <DEDUP_REMOVED lines=12> */
.L_x_375:
[----:B------:R-:W-:Y:S05]  /*ce50*/  BSYNC B1 ;  /* 0x0000000000017941 */ /* 0x000fea0003800000 */
.L_x_374:
        /* <DEDUP_REMOVED lines=12> */
.L_x_377:
[----:B------:R-:W-:Y:S05]  /*cf20*/  BSYNC B1 ;  /* 0x0000000000017941 */ /* 0x000fea0003800000 */
.L_x_376:
        /* <DEDUP_REMOVED lines=9> */
.L_x_379:
[----:B------:R-:W-:Y:S05]  /*cfc0*/  BSYNC B1 ;  /* 0x0000000000017941 */ /* 0x000fea0003800000 */
.L_x_378:
        /* <DEDUP_REMOVED lines=9> */
.L_x_381:
[----:B------:R-:W-:Y:S05]  /*d060*/  BSYNC B1 ;  /* 0x0000000000017941 */ /* 0x000fea0003800000 */
.L_x_380:
        /* <DEDUP_REMOVED lines=12> */
.L_x_383:
[----:B------:R-:W-:Y:S05]  /*d130*/  BSYNC B1 ;  /* 0x0000000000017941 */ /* 0x000fea0003800000 */
.L_x_382:
        /* <DEDUP_REMOVED lines=12> */
.L_x_385:
[----:B------:R-:W-:Y:S05]  /*d200*/  BSYNC B1 ;  /* 0x0000000000017941 */ /* 0x000fea0003800000 */
.L_x_384:
        /* <DEDUP_REMOVED lines=9> */
.L_x_387:
[----:B------:R-:W-:Y:S05]  /*d2a0*/  BSYNC B1 ;  /* 0x0000000000017941 */ /* 0x000fea0003800000 */
.L_x_386:
        /* <DEDUP_REMOVED lines=9> */
.L_x_389:
[----:B------:R-:W-:Y:S05]  /*d340*/  BSYNC B1 ;  /* 0x0000000000017941 */ /* 0x000fea0003800000 */
.L_x_388:
        /* <DEDUP_REMOVED lines=12> */
.L_x_391:
[----:B------:R-:W-:Y:S05]  /*d410*/  BSYNC B1 ;  /* 0x0000000000017941 */ /* 0x000fea0003800000 */
.L_x_390:
        /* <DEDUP_REMOVED lines=12> */
.L_x_393:
[----:B------:R-:W-:Y:S05]  /*d4e0*/  BSYNC B1 ;  /* 0x0000000000017941 */ /* 0x000fea0003800000 */
.L_x_392:
        /* <DEDUP_REMOVED lines=9> */
.L_x_395:
[----:B------:R-:W-:Y:S05]  /*d580*/  BSYNC B1 ;  /* 0x0000000000017941 */ /* 0x000fea0003800000 */
.L_x_394:
        /* <DEDUP_REMOVED lines=9> */
.L_x_397:
[----:B------:R-:W-:Y:S05]  /*d620*/  BSYNC B1 ;  /* 0x0000000000017941 */ /* 0x000fea0003800000 */
.L_x_396:
        /* <DEDUP_REMOVED lines=12> */
.L_x_399:
[----:B------:R-:W-:Y:S05]  /*d6f0*/  BSYNC B1 ;  /* 0x0000000000017941 */ /* 0x000fea0003800000 */
.L_x_398:
        /* <DEDUP_REMOVED lines=12> */
.L_x_401:
[----:B------:R-:W-:Y:S05]  /*d7c0*/  BSYNC B1 ;  /* 0x0000000000017941 */ /* 0x000fea0003800000 */
.L_x_400:
        /* <DEDUP_REMOVED lines=9> */
.L_x_403:
[----:B------:R-:W-:Y:S05]  /*d860*/  BSYNC B1 ;  /* 0x0000000000017941 */ /* 0x000fea0003800000 */
.L_x_402:
        /* <DEDUP_REMOVED lines=9> */
.L_x_405:
[----:B------:R-:W-:Y:S05]  /*d900*/  BSYNC B1 ;  /* 0x0000000000017941 */ /* 0x000fea0003800000 */
.L_x_404:
        /* <DEDUP_REMOVED lines=12> */
.L_x_407:
[----:B------:R-:W-:Y:S05]  /*d9d0*/  BSYNC B1 ;  /* 0x0000000000017941 */ /* 0x000fea0003800000 */
.L_x_406:
        /* <DEDUP_REMOVED lines=12> */
.L_x_409:
[----:B------:R-:W-:Y:S05]  /*daa0*/  BSYNC B1 ;  /* 0x0000000000017941 */ /* 0x000fea0003800000 */
.L_x_408:
        /* <DEDUP_REMOVED lines=9> */
.L_x_411:
[----:B------:R-:W-:Y:S05]  /*db40*/  BSYNC B1 ;  /* 0x0000000000017941 */ /* 0x000fea0003800000 */
.L_x_410:
        /* <DEDUP_REMOVED lines=9> */
.L_x_413:
[----:B------:R-:W-:Y:S05]  /*dbe0*/  BSYNC B1 ;  /* 0x0000000000017941 */ /* 0x000fea0003800000 */
.L_x_412:
        /* <DEDUP_REMOVED lines=12> */
.L_x_415:
[----:B------:R-:W-:Y:S05]  /*dcb0*/  BSYNC B1 ;  /* 0x0000000000017941 */ /* 0x000fea0003800000 */
.L_x_414:
        /* <DEDUP_REMOVED lines=12> */
.L_x_417:
[----:B------:R-:W-:Y:S05]  /*dd80*/  BSYNC B1 ;  /* 0x0000000000017941 */ /* 0x000fea0003800000 */
.L_x_416:
        /* <DEDUP_REMOVED lines=9> */
.L_x_419:
[----:B------:R-:W-:Y:S05]  /*de20*/  BSYNC B1 ;  /* 0x0000000000017941 */ /* 0x000fea0003800000 */
.L_x_418:
        /* <DEDUP_REMOVED lines=9> */
.L_x_421:
[----:B------:R-:W-:Y:S05]  /*dec0*/  BSYNC B1 ;  /* 0x0000000000017941 */ /* 0x000fea0003800000 */
.L_x_420:
        /* <DEDUP_REMOVED lines=12> */
.L_x_423:
[----:B------:R-:W-:Y:S05]  /*df90*/  BSYNC B1 ;  /* 0x0000000000017941 */ /* 0x000fea0003800000 */
.L_x_422:
        /* <DEDUP_REMOVED lines=12> */
.L_x_425:
[----:B------:R-:W-:Y:S05]  /*e060*/  BSYNC B1 ;  /* 0x0000000000017941 */ /* 0x000fea0003800000 */
.L_x_424:
        /* <DEDUP_REMOVED lines=9> */
.L_x_427:
[----:B------:R-:W-:Y:S05]  /*e100*/  BSYNC B1 ;  /* 0x0000000000017941 */ /* 0x000fea0003800000 */
.L_x_426:
        /* <DEDUP_REMOVED lines=9> */
.L_x_429:
[----:B------:R-:W-:Y:S05]  /*e1a0*/  BSYNC B1 ;  /* 0x0000000000017941 */ /* 0x000fea0003800000 */
.L_x_428:
        /* <DEDUP_REMOVED lines=12> */
.L_x_431:
[----:B------:R-:W-:Y:S05]  /*e270*/  BSYNC B1 ;  /* 0x0000000000017941 */ /* 0x000fea0003800000 */
.L_x_430:
        /* <DEDUP_REMOVED lines=12> */
.L_x_433:
[----:B------:R-:W-:Y:S05]  /*e340*/  BSYNC B1 ;  /* 0x0000000000017941 */ /* 0x000fea0003800000 */
.L_x_432:
        /* <DEDUP_REMOVED lines=9> */
.L_x_435:
[----:B------:R-:W-:Y:S05]  /*e3e0*/  BSYNC B1 ;  /* 0x0000000000017941 */ /* 0x000fea0003800000 */
.L_x_434:
        /* <DEDUP_REMOVED lines=9> */
.L_x_437:
[----:B------:R-:W-:Y:S05]  /*e480*/  BSYNC B1 ;  /* 0x0000000000017941 */ /* 0x000fea0003800000 */
.L_x_436:
        /* <DEDUP_REMOVED lines=12> */
.L_x_439:
[----:B------:R-:W-:Y:S05]  /*e550*/  BSYNC B1 ;  /* 0x0000000000017941 */ /* 0x000fea0003800000 */
.L_x_438:
        /* <DEDUP_REMOVED lines=12> */
.L_x_441:
[----:B------:R-:W-:Y:S05]  /*e620*/  BSYNC B1 ;  /* 0x0000000000017941 */ /* 0x000fea0003800000 */
.L_x_440:
        /* <DEDUP_REMOVED lines=9> */
.L_x_443:
[----:B------:R-:W-:Y:S05]  /*e6c0*/  BSYNC B1 ;  /* 0x0000000000017941 */ /* 0x000fea0003800000 */
.L_x_442:
        /* <DEDUP_REMOVED lines=9> */
.L_x_445:
[----:B------:R-:W-:Y:S05]  /*e760*/  BSYNC B1 ;  /* 0x0000000000017941 */ /* 0x000fea0003800000 */
.L_x_444:
        /* <DEDUP_REMOVED lines=12> */
.L_x_447:
[----:B------:R-:W-:Y:S05]  /*e830*/  BSYNC B1 ;  /* 0x0000000000017941 */ /* 0x000fea0003800000 */
.L_x_446:
        /* <DEDUP_REMOVED lines=12> */
.L_x_449:
[----:B------:R-:W-:Y:S05]  /*e900*/  BSYNC B1 ;  /* 0x0000000000017941 */ /* 0x000fea0003800000 */
.L_x_448:
        /* <DEDUP_REMOVED lines=9> */
.L_x_451:
[----:B------:R-:W-:Y:S05]  /*e9a0*/  BSYNC B1 ;  /* 0x0000000000017941 */ /* 0x000fea0003800000 */
.L_x_450:
        /* <DEDUP_REMOVED lines=9> */
.L_x_453:
[----:B------:R-:W-:Y:S05]  /*ea40*/  BSYNC B1 ;  /* 0x0000000000017941 */ /* 0x000fea0003800000 */
.L_x_452:
        /* <DEDUP_REMOVED lines=12> */
.L_x_455:
[----:B------:R-:W-:Y:S05]  /*eb10*/  BSYNC B1 ;  /* 0x0000000000017941 */ /* 0x000fea0003800000 */
.L_x_454:
        /* <DEDUP_REMOVED lines=12> */
.L_x_457:
[----:B------:R-:W-:Y:S05]  /*ebe0*/  BSYNC B1 ;  /* 0x0000000000017941 */ /* 0x000fea0003800000 */
.L_x_456:
        /* <DEDUP_REMOVED lines=9> */
.L_x_459:
[----:B------:R-:W-:Y:S05]  /*ec80*/  BSYNC B1 ;  /* 0x0000000000017941 */ /* 0x000fea0003800000 */
.L_x_458:
        /* <DEDUP_REMOVED lines=9> */
.L_x_461:
[----:B------:R-:W-:Y:S05]  /*ed20*/  BSYNC B1 ;  /* 0x0000000000017941 */ /* 0x000fea0003800000 */
.L_x_460:
        /* <DEDUP_REMOVED lines=12> */
.L_x_463:
[----:B------:R-:W-:Y:S05]  /*edf0*/  BSYNC B1 ;  /* 0x0000000000017941 */ /* 0x000fea0003800000 */
.L_x_462:
        /* <DEDUP_REMOVED lines=12> */
.L_x_465:
[----:B------:R-:W-:Y:S05]  /*eec0*/  BSYNC B1 ;  /* 0x0000000000017941 */ /* 0x000fea0003800000 */
.L_x_464:
        /* <DEDUP_REMOVED lines=9> */
.L_x_467:
[----:B------:R-:W-:Y:S05]  /*ef60*/  BSYNC B1 ;  /* 0x0000000000017941 */ /* 0x000fea0003800000 */
.L_x_466:
        /* <DEDUP_REMOVED lines=9> */
.L_x_469:
[----:B------:R-:W-:Y:S05]  /*f000*/  BSYNC B1 ;  /* 0x0000000000017941 */ /* 0x000fea0003800000 */
.L_x_468:
        /* <DEDUP_REMOVED lines=12> */
.L_x_471:
[----:B------:R-:W-:Y:S05]  /*f0d0*/  BSYNC B1 ;  /* 0x0000000000017941 */ /* 0x000fea0003800000 */
.L_x_470:
        /* <DEDUP_REMOVED lines=12> */
.L_x_473:
[----:B------:R-:W-:Y:S05]  /*f1a0*/  BSYNC B1 ;  /* 0x0000000000017941 */ /* 0x000fea0003800000 */
.L_x_472:
        /* <DEDUP_REMOVED lines=9> */
.L_x_475:
[----:B------:R-:W-:Y:S05]  /*f240*/  BSYNC B1 ;  /* 0x0000000000017941 */ /* 0x000fea0003800000 */
.L_x_474:
        /* <DEDUP_REMOVED lines=9> */
.L_x_477:
[----:B------:R-:W-:Y:S05]  /*f2e0*/  BSYNC B1 ;  /* 0x0000000000017941 */ /* 0x000fea0003800000 */
.L_x_476:
        /* <DEDUP_REMOVED lines=12> */
.L_x_479:
[----:B------:R-:W-:Y:S05]  /*f3b0*/  BSYNC B1 ;  /* 0x0000000000017941 */ /* 0x000fea0003800000 */
.L_x_478:
        /* <DEDUP_REMOVED lines=12> */
.L_x_481:
[----:B------:R-:W-:Y:S05]  /*f480*/  BSYNC B1 ;  /* 0x0000000000017941 */ /* 0x000fea0003800000 */
.L_x_480:
        /* <DEDUP_REMOVED lines=9> */
.L_x_483:
[----:B------:R-:W-:Y:S05]  /*f520*/  BSYNC B1 ;  /* 0x0000000000017941 */ /* 0x000fea0003800000 */
.L_x_482:
        /* <DEDUP_REMOVED lines=9> */
.L_x_485:
[----:B------:R-:W-:Y:S05]  /*f5c0*/  BSYNC B1 ;  /* 0x0000000000017941 */ /* 0x000fea0003800000 */
.L_x_484:
        /* <DEDUP_REMOVED lines=12> */
.L_x_487:
[----:B------:R-:W-:Y:S05]  /*f690*/  BSYNC B1 ;  /* 0x0000000000017941 */ /* 0x000fea0003800000 */
.L_x_486:
        /* <DEDUP_REMOVED lines=12> */
.L_x_489:
[----:B------:R-:W-:Y:S05]  /*f760*/  BSYNC B1 ;  /* 0x0000000000017941 */ /* 0x000fea0003800000 */
.L_x_488:
        /* <DEDUP_REMOVED lines=9> */
.L_x_491:
[----:B------:R-:W-:Y:S05]  /*f800*/  BSYNC B1 ;  /* 0x0000000000017941 */ /* 0x000fea0003800000 */
.L_x_490:
        /* <DEDUP_REMOVED lines=9> */
.L_x_493:
[----:B------:R-:W-:Y:S05]  /*f8a0*/  BSYNC B1 ;  /* 0x0000000000017941 */ /* 0x000fea0003800000 */
.L_x_492:
        /* <DEDUP_REMOVED lines=12> */
.L_x_495:
[----:B------:R-:W-:Y:S05]  /*f970*/  BSYNC B1 ;  /* 0x0000000000017941 */ /* 0x000fea0003800000 */
.L_x_494:
        /* <DEDUP_REMOVED lines=12> */
.L_x_497:
[----:B------:R-:W-:Y:S05]  /*fa40*/  BSYNC B1 ;  /* 0x0000000000017941 */ /* 0x000fea0003800000 */
.L_x_496:
        /* <DEDUP_REMOVED lines=9> */
.L_x_499:
[----:B------:R-:W-:Y:S05]  /*fae0*/  BSYNC B1 ;  /* 0x0000000000017941 */ /* 0x000fea0003800000 */
.L_x_498:
        /* <DEDUP_REMOVED lines=9> */
.L_x_501:
[----:B------:R-:W-:Y:S05]  /*fb80*/  BSYNC B1 ;  /* 0x0000000000017941 */ /* 0x000fea0003800000 */
.L_x_500:
        /* <DEDUP_REMOVED lines=12> */
.L_x_503:
[----:B------:R-:W-:Y:S05]  /*fc50*/  BSYNC B1 ;  /* 0x0000000000017941 */ /* 0x000fea0003800000 */
.L_x_502:
        /* <DEDUP_REMOVED lines=12> */
.L_x_505:
[----:B------:R-:W-:Y:S05]  /*fd20*/  BSYNC B1 ;  /* 0x0000000000017941 */ /* 0x000fea0003800000 */
.L_x_504:
        /* <DEDUP_REMOVED lines=9> */
.L_x_507:
[----:B------:R-:W-:Y:S05]  /*fdc0*/  BSYNC B1 ;  /* 0x0000000000017941 */ /* 0x000fea0003800000 */
.L_x_506:
        /* <DEDUP_REMOVED lines=9> */
.L_x_509:
[----:B------:R-:W-:Y:S05]  /*fe60*/  BSYNC B1 ;  /* 0x0000000000017941 */ /* 0x000fea0003800000 */
.L_x_508:
        /* <DEDUP_REMOVED lines=12> */
.L_x_511:
[----:B------:R-:W-:Y:S05]  /*ff30*/  BSYNC B1 ;  /* 0x0000000000017941 */ /* 0x000fea0003800000 */
.L_x_510:
        /* <DEDUP_REMOVED lines=12> */
.L_x_513:
[----:B------:R-:W-:Y:S05]  /*10000*/  BSYNC B1 ;  /* 0x0000000000017941 */ /* 0x000fea0003800000 */
.L_x_512:
        /* <DEDUP_REMOVED lines=9> */
.L_x_515:
[----:B------:R-:W-:Y:S05]  /*100a0*/  BSYNC B1 ;  /* 0x0000000000017941 */ /* 0x000fea0003800000 */
.L_x_514:
        /* <DEDUP_REMOVED lines=9> */
.L_x_517:
[----:B------:R-:W-:Y:S05]  /*10140*/  BSYNC B1 ;  /* 0x0000000000017941 */ /* 0x000fea0003800000 */
.L_x_516:
        /* <DEDUP_REMOVED lines=12> */
.L_x_519:
[----:B------:R-:W-:Y:S05]  /*10210*/  BSYNC B1 ;  /* 0x0000000000017941 */ /* 0x000fea0003800000 */
.L_x_518:
        /* <DEDUP_REMOVED lines=12> */
.L_x_521:
[----:B------:R-:W-:Y:S05]  /*102e0*/  BSYNC B1 ;  /* 0x0000000000017941 */ /* 0x000fea0003800000 */
.L_x_520:
        /* <DEDUP_REMOVED lines=9> */
.L_x_523:
[----:B------:R-:W-:Y:S05]  /*10380*/  BSYNC B1 ;  /* 0x0000000000017941 */ /* 0x000fea0003800000 */
.L_x_522:
        /* <DEDUP_REMOVED lines=9> */
.L_x_525:
[----:B------:R-:W-:Y:S05]  /*10420*/  BSYNC B1 ;  /* 0x0000000000017941 */ /* 0x000fea0003800000 */
.L_x_524:
        /* <DEDUP_REMOVED lines=12> */
.L_x_527:
[----:B------:R-:W-:Y:S05]  /*104f0*/  BSYNC B1 ;  /* 0x0000000000017941 */ /* 0x000fea0003800000 */
.L_x_526:
        /* <DEDUP_REMOVED lines=12> */
.L_x_529:
[----:B------:R-:W-:Y:S05]  /*105c0*/  BSYNC B1 ;  /* 0x0000000000017941 */ /* 0x000fea0003800000 */
.L_x_528:
        /* <DEDUP_REMOVED lines=9> */
.L_x_531:
[----:B------:R-:W-:Y:S05]  /*10660*/  BSYNC B1 ;  /* 0x0000000000017941 */ /* 0x000fea0003800000 */
.L_x_530:
        /* <DEDUP_REMOVED lines=9> */
.L_x_533:
[----:B------:R-:W-:Y:S05]  /*10700*/  BSYNC B1 ;  /* 0x0000000000017941 */ /* 0x000fea0003800000 */
.L_x_532:
[----:B-----5:R-:W-:Y:S01]  /*10710*/  IMAD.U32 R5, R3, 0x10000, RZ ;  /* 0x0001000003057824 */ /* 0x020fe200078e00ff */
[----:B------:R-:W-:Y:S01]  /*10720*/  ISETP.GT.AND P1, PT, R0, 0xf9, P1 ;  /* 0x000000f90000780c */ /* 0x000fe20000f24270 */
[----:B0-----:R-:W-:Y:S01]  /*10730*/  @P2 IMAD.MOV.U32 R4, RZ, RZ, R158 ;  /* 0x000000ffff042224 */ /* 0x001fe200078e009e */
[----:B------:R-:W-:Y:S01]  /*10740*/  BSSY B1, `(.L_x_534) ;  /* 0x0000009000017945 */ /* 0x000fe20003800000 */
[----:B------:R-:W-:-:S04]  /*10750*/  FMUL R5, R5, R16 ;  /* 0x0000001005057220 */ /* 0x000fc80000400000 */
[----:B------:R-:W-:-:S05]  /*10760*/  FFMA R5, R150, R2, R5 ;  /* 0x0000000296057223 */ /* 0x000fca0000000005 */
[----:B------:R-:W-:-:S04]  /*10770*/  F2FP.BF16.F32.PACK_AB R5, RZ, R5 ;  /* 0x00000005ff05723e */ /* 0x000fc800000010ff */
[----:B-1--4-:R-:W-:Y:S01]  /*10780*/  PRMT R6, R5, 0x7610, R6 ;  /* 0x0000761005067816 */ /* 0x012fe20000000006 */
[----:B------:R-:W-:-:S05]  /*10790*/  @P2 IMAD.MOV.U32 R5, RZ, RZ, R159 ;  /* 0x000000ffff052224 */ /* 0x000fca00078e009f */
[----:B------:R0:W-:Y:S01]  /*107a0*/  @P2 STG.E.U16 desc[UR36][R4.64+0x1f0], R6 ;  /* 0x0001f00604002986 */ /* 0x0001e2000c101524 */
[----:B------:R-:W-:Y:S05]  /*107b0*/  @!P1 BRA `(.L_x_535) ;  /* 0x0000000000049947 */ /* 0x000fea0003800000 */
[----:B------:R1:W5:Y:S02]  /*107c0*/  LDG.E.LTC128B.U16 R3, desc[UR36][R12.64+0x1f2] ;  /* 0x0001f2240c037981 */ /* 0x000364000c1e1520 */
.L_x_535:
[----:B------:R-:W-:Y:S05]  /*107d0*/  BSYNC B1 ;  /* 0x0000000000017941 */ /* 0x000fea0003800000 */
.L_x_534:
[----:B------:R-:W-:Y:S05]  /*107e0*/  @!P1 BRA `(.L_x_536) ;  /* 0x0000004c00b09947 */ /* 0x000fea0003800000 */
[----:B-----5:R-:W-:-:S04]  /*107f0*/  IMAD.U32 R3, R3, 0x10000, RZ ;  /* 0x0001000003037824 */ /* 0x020fc800078e00ff */
[----:B------:R-:W-:-:S04]  /*10800*/  FMUL R0, R3, R16 ;  /* 0x0000001003007220 */ /* 0x000fc80000400000 */
[----:B------:R-:W-:-:S05]  /*10810*/  FFMA R0, R151, R2, R0 ;  /* 0x0000000297007223 */ /* 0x000fca0000000000 */
[----:B------:R-:W-:-:S05]  /*10820*/  F2FP.BF16.F32.PACK_AB R0, RZ, R0 ;  /* 0x00000000ff00723e */ /* 0x000fca00000010ff */
[----:B------:R4:W-:Y:S01]  /*10830*/  STG.E.U16 desc[UR36][R158.64+0x1f2], R0 ;  /* 0x0001f2009e007986 */ /* 0x0009e2000c101524 */
[----:B------:R-:W-:Y:S05]  /*10840*/  BRA `(.L_x_536) ;  /* 0x0000004c00987947 */ /* 0x000fea0003800000 */
.L_x_29:
[----:B------:R-:W2:Y:S01]  /*10850*/  LDL.LU R3, [R1] ;  /* 0x0000000001037983 */ /* 0x000ea20000300800 */
[----:B------:R-:W-:-:S03]  /*10860*/  ULDC.64 UR4, c[0x0][0x5c0] ;  /* 0x0001700000047ab9 */ /* 0x000fc60000000a00 */
[----:B------:R-:W3:Y:S04]  /*10870*/  LDL.LU R9, [R1+0x60] ;  /* 0x0000600001097983 */ /* 0x000ee80000300800 */
[----:B------:R-:W4:Y:S04]  /*10880*/  LDL.LU R11, [R1+0x8c] ;  /* 0x00008c00010b7983 */ /* 0x000f280000300800 */
[----:B------:R-:W5:Y:S04]  /*10890*/  LDL.LU R235, [R1+0x9c] ;  /* 0x00009c0001eb7983 */ /* 0x000f680000300800 */
        /* <DEDUP_REMOVED lines=75> */
[----:B------:R-:W5:Y:S01]  /*10d50*/  LDL.LU R158, [R1+0x1cc] ;  /* 0x0001cc00019e7983 */ /* 0x000f620000300800 */
[----:B--2---:R-:W-:-:S03]  /*10d60*/  FMUL R3, R3, R2 ;  /* 0x0000000203037220 */ /* 0x004fc60000400000 */
[----:B------:R-:W2:Y:S01]  /*10d70*/  LDL.LU R157, [R1+0x1d0] ;  /* 0x0001d000019d7983 */ /* 0x000ea20000300800 */
[----:B------:R-:W-:-:S03]  /*10d80*/  LEA R4, P0, R6, UR4, 0x1 ;  /* 0x0000000406047c11 */ /* 0x000fc6000f8008ff */
[----:B------:R-:W2:Y:S04]  /*10d90*/  LDL.LU R156, [R1+0x1d4] ;  /* 0x0001d400019c7983 */ /* 0x000ea80000300800 */
[----:B------:R-:W2:Y:S04]  /*10da0*/  LDL.LU R155, [R1+0x1d8] ;  /* 0x0001d800019b7983 */ /* 0x000ea80000300800 */
[----:B------:R-:W2:Y:S04]  /*10db0*/  LDL.LU R154, [R1+0x1dc] ;  /* 0x0001dc00019a7983 */ /* 0x000ea80000300800 */
[----:B------:R-:W2:Y:S01]  /*10dc0*/  LDL.LU R153, [R1+0x1e0] ;  /* 0x0001e00001997983 */ /* 0x000ea20000300800 */
[----:B------:R-:W-:-:S03]  /*10dd0*/  LEA.HI.X R5, R6, UR5, R10, 0x1, P0 ;  /* 0x0000000506057c11 */ /* 0x000fc600080f0c0a */
[----:B------:R-:W2:Y:S01]  /*10de0*/  LDL.LU R152, [R1+0x1e4] ;  /* 0x0001e40001987983 */ /* 0x000ea20000300800 */
[----:B------:R-:W-:-:S03]  /*10df0*/  F2FP.BF16.F32.PACK_AB R3, RZ, R3 ;  /* 0x00000003ff03723e */ /* 0x000fc600000010ff */
[----:B------:R-:W2:Y:S04]  /*10e00*/  LDL.LU R23, [R1+0x1e8] ;  /* 0x0001e80001177983 */ /* 0x000ea80000300800 */
[----:B------:R-:W2:Y:S04]  /*10e10*/  LDL.LU R22, [R1+0x1ec] ;  /* 0x0001ec0001167983 */ /* 0x000ea80000300800 */
[----:B------:R-:W2:Y:S04]  /*10e20*/  LDL.LU R21, [R1+0x1f0] ;  /* 0x0001f00001157983 */ /* 0x000ea80000300800 */
[----:B------:R-:W2:Y:S04]  /*10e30*/  LDL.LU R20, [R1+0x1f4] ;  /* 0x0001f40001147983 */ /* 0x000ea80000300800 */
[----:B------:R-:W2:Y:S04]  /*10e40*/  LDL.LU R19, [R1+0x1f8] ;  /* 0x0001f80001137983 */ /* 0x000ea80000300800 */
[----:B------:R-:W2:Y:S04]  /*10e50*/  LDL.LU R18, [R1+0x1fc] ;  /* 0x0001fc0001127983 */ /* 0x000ea80000300800 */
[----:B------:R-:W3:Y:S04]  /*10e60*/  LDL.LU R7, [R1+0x8] ;  /* 0x0000080001077983 */ /* 0x000ee80000300800 */
[----:B------:R-:W4:Y:S04]  /*10e70*/  LDL.LU R6, [R1+0xc] ;  /* 0x00000c0001067983 */ /* 0x000f280000300800 */
[----:B------:R0:W-:Y:S04]  /*10e80*/  @P1 STG.E.U16 desc[UR36][R4.64], R3 ;  /* 0x0000000304001986 */ /* 0x0001e8000c101524 */
[----:B0-----:R-:W5:Y:S01]  /*10e90*/  LDL.LU R3, [R1+0x4] ;  /* 0x0000040001037983 */ /* 0x001f620000300800 */
[----:B------:R-:W-:Y:S01]  /*10ea0*/  ISETP.GT.AND P0, PT, R0, 0x1, P3 ;  /* 0x000000010000780c */ /* 0x000fe20001f04270 */
[----:B------:R-:W-:Y:S01]  /*10eb0*/  USHF.L.U32 UR5, UR8, 0x4, URZ ;  /* 0x0000000408057899 */ /* 0x000fe2000800063f */
[----:B------:R-:W-:Y:S01]  /*10ec0*/  ISETP.GT.AND P2, PT, R17, 0x8, PT ;  /* 0x000000081100780c */ /* 0x000fe20003f44270 */
[----:B------:R-:W-:Y:S01]  /*10ed0*/  USHF.L.U64.HI UR4, UR8, 0x4, UR9 ;  /* 0x0000000408047899 */ /* 0x000fe20008010209 */
[----:B---3--:R-:W-:-:S05]  /*10ee0*/  FMUL R7, R7, R2 ;  /* 0x0000000207077220 */ /* 0x008fca0000400000 */
[----:B------:R-:W-:-:S04]  /*10ef0*/  F2FP.BF16.F32.PACK_AB R7, RZ, R7 ;  /* 0x00000007ff07723e */ /* 0x000fc800000010ff */
[----:B------:R-:W-:Y:S01]  /*10f00*/  PRMT R8, R7, 0x7610, R8 ;  /* 0x0000761007087816 */ /* 0x000fe20000000008 */
[----:B-----5:R-:W-:-:S05]  /*10f10*/  FMUL R3, R3, R2 ;  /* 0x0000000203037220 */ /* 0x020fca0000400000 */
[----:B------:R-:W-:-:S05]  /*10f20*/  F2FP.BF16.F32.PACK_AB R3, RZ, R3 ;  /* 0x00000003ff03723e */ /* 0x000fca00000010ff */
[----:B------:R4:W-:Y:S01]  /*10f30*/  @P0 STG.E.U16 desc[UR36][R4.64+0x2], R3 ;  /* 0x0000020304000986 */ /* 0x0009e2000c101524 */
[----:B------:R-:W-:Y:S01]  /*10f40*/  ISETP.GT.AND P0, PT, R0, RZ, P2 ;  /* 0x000000ff0000720c */ /* 0x000fe20001704270 */
[----:B----4-:R-:W-:Y:S01]  /*10f50*/  FMUL R3, R6, R2 ;  /* 0x0000000206037220 */ /* 0x010fe20000400000 */
[----:B------:R-:W-:-:S04]  /*10f60*/  IADD3 R6, P1, R4, UR5, RZ ;  /* 0x0000000504067c10 */ /* 0x000fc8000ff3e0ff */
[----:B------:R-:W-:Y:S02]  /*10f70*/  IADD3.X R7, R5, UR4, RZ, P1, !PT ;  /* 0x0000000405077c10 */ /* 0x000fe40008ffe4ff */
[----:B------:R-:W-:-:S05]  /*10f80*/  F2FP.BF16.F32.PACK_AB R3, RZ, R3 ;  /* 0x00000003ff03723e */ /* 0x000fca00000010ff */
[----:B------:R0:W-:Y:S01]  /*10f90*/  @P0 STG.E.U16 desc[UR36][R6.64], R8 ;  /* 0x0000000806000986 */ /* 0x0001e2000c101524 */
[----:B------:R-:W-:-:S03]  /*10fa0*/  ISETP.GT.AND P0, PT, R0, 0x1, P2 ;  /* 0x000000010000780c */ /* 0x000fc60001704270 */
[----:B0-----:R-:W3:Y:S10]  /*10fb0*/  LDL.LU R8, [R1+0x50] ;  /* 0x0000500001087983 */ /* 0x001ef40000300800 */
[----:B------:R0:W-:Y:S04]  /*10fc0*/  @P0 STG.E.U16 desc[UR36][R6.64+0x2], R3 ;  /* 0x0000020306000986 */ /* 0x0001e8000c101524 */
[----:B0-----:R-:W4:Y:S01]  /*10fd0*/  LDL.LU R3, [R1+0x10] ;  /* 0x0000100001037983 */ /* 0x001f220000300800 */
[----:B------:R-:W-:Y:S01]  /*10fe0*/  ISETP.GT.AND P0, PT, R0, 0x8, P3 ;  /* 0x000000080000780c */ /* 0x000fe20001f04270 */
[----:B----4-:R-:W-:-:S05]  /*10ff0*/  FMUL R3, R3, R2 ;  /* 0x0000000203037220 */ /* 0x010fca0000400000 */
[----:B------:R-:W-:-:S07]  /*11000*/  F2FP.BF16.F32.PACK_AB R3, RZ, R3 ;  /* 0x00000003ff03723e */ /* 0x000fce00000010ff */
        /* <DEDUP_REMOVED lines=73> */
[----:B---3--:R-:W-:-:S05]  /*114a0*/  FMUL R8, R8, R2 ;  /* 0x0000000208087220 */ /* 0x008fca0000400000 */
[----:B------:R-:W-:Y:S01]  /*114b0*/  F2FP.BF16.F32.PACK_AB R8, RZ, R8 ;  /* 0x00000008ff08723e */ /* 0x000fe200000010ff */
[----:B----4-:R-:W-:-:S05]  /*114c0*/  FMUL R3, R3, R2 ;  /* 0x0000000203037220 */ /* 0x010fca0000400000 */
[----:B------:R-:W-:-:S05]  /*114d0*/  F2FP.BF16.F32.PACK_AB R3, RZ, R3 ;  /* 0x00000003ff03723e */ /* 0x000fca00000010ff */
[----:B------:R0:W-:Y:S01]  /*114e0*/  @P0 STG.E.U16 desc[UR36][R6.64+0x42], R3 ;  /* 0x0000420306000986 */ /* 0x0001e2000c101524 */
[----:B------:R-:W-:-:S03]  /*114f0*/  ISETP.GT.AND P0, PT, R0, 0x28, P3 ;  /* 0x000000280000780c */ /* 0x000fc60001f04270 */
[----:B0-----:R-:W3:Y:S01]  /*11500*/  LDL.LU R3, [R1+0x54] ;  /* 0x0000540001037983 */ /* 0x001ee20000300800 */
[----:B------:R-:W-:-:S09]  /*11510*/  ISETP.GT.AND P1, PT, R0, 0x29, P3 ;  /* 0x000000290000780c */ /* 0x000fd20001f24270 */
[----:B------:R0:W-:Y:S04]  /*11520*/  @P0 STG.E.U16 desc[UR36][R4.64+0x50], R8 ;  /* 0x0000500804000986 */ /* 0x0001e8000c101524 */
[----:B0-----:R-:W4:Y:S01]  /*11530*/  LDL.LU R8, [R1+0x58] ;  /* 0x0000580001087983 */ /* 0x001f220000300800 */
[----:B---3--:R-:W-:-:S05]  /*11540*/  FMUL R3, R3, R2 ;  /* 0x0000000203037220 */ /* 0x008fca0000400000 */
[----:B------:R-:W-:-:S05]  /*11550*/  F2FP.BF16.F32.PACK_AB R3, RZ, R3 ;  /* 0x00000003ff03723e */ /* 0x000fca00000010ff */
[----:B------:R0:W-:Y:S01]  /*11560*/  @P1 STG.E.U16 desc[UR36][R4.64+0x52], R3 ;  /* 0x0000520304001986 */ /* 0x0001e2000c101524 */
[----:B----4-:R-:W-:-:S05]  /*11570*/  FMUL R8, R8, R2 ;  /* 0x0000000208087220 */ /* 0x010fca0000400000 */
[----:B------:R-:W-:Y:S01]  /*11580*/  F2FP.BF16.F32.PACK_AB R8, RZ, R8 ;  /* 0x00000008ff08723e */ /* 0x000fe200000010ff */
[----:B0-----:R-:W3:Y:S03]  /*11590*/  LDL.LU R3, [R1+0x5c] ;  /* 0x00005c0001037983 */ /* 0x001ee60000300800 */
[----:B------:R-:W-:Y:S02]  /*115a0*/  PRMT R10, R8, 0x7610, R10 ;  /* 0x00007610080a7816 */ /* 0x000fe4000000000a */
[----:B------:R-:W4:Y:S01]  /*115b0*/  LDL.LU R8, [R1+0x64] ;  /* 0x0000640001087983 */ /* 0x000f220000300800 */
[C---:B------:R-:W-:Y:S02]  /*115c0*/  ISETP.GT.AND P1, PT, R0.reuse, 0x28, P2 ;  /* 0x000000280000780c */ /* 0x040fe40001724270 */
[C---:B------:R-:W-:Y:S02]  /*115d0*/  ISETP.GT.AND P4, PT, R0.reuse, 0x29, P2 ;  /* 0x000000290000780c */ /* 0x040fe40001784270 */
[C---:B------:R-:W-:Y:S01]  /*115e0*/  ISETP.GT.AND P5, PT, R0.reuse, 0x30, P3 ;  /* 0x000000300000780c */ /* 0x040fe20001fa4270 */
[----:B------:R-:W-:Y:S01]  /*115f0*/  FMUL R9, R9, R2 ;  /* 0x0000000209097220 */ /* 0x000fe20000400000 */
[----:B------:R-:W-:-:S04]  /*11600*/  ISETP.GT.AND P0, PT, R0, 0x31, P3 ;  /* 0x000000310000780c */ /* 0x000fc80001f04270 */
[----:B------:R-:W-:-:S03]  /*11610*/  F2FP.BF16.F32.PACK_AB R9, RZ, R9 ;  /* 0x00000009ff09723e */ /* 0x000fc600000010ff */
[----:B------:R0:W-:Y:S04]  /*11620*/  @P1 STG.E.U16 desc[UR36][R6.64+0x50], R10 ;  /* 0x0000500a06001986 */ /* 0x0001e8000c101524 */
[----:B0-----:R-:W5:Y:S01]  /*11630*/  LDL.LU R10, [R1+0x74] ;  /* 0x00007400010a7983 */ /* 0x001f620000300800 */
[----:B---3--:R-:W-:-:S05]  /*11640*/  FMUL R3, R3, R2 ;  /* 0x0000000203037220 */ /* 0x008fca0000400000 */
[----:B------:R-:W-:Y:S01]  /*11650*/  F2FP.BF16.F32.PACK_AB R3, RZ, R3 ;  /* 0x00000003ff03723e */ /* 0x000fe200000010ff */
[----:B----4-:R-:W-:-:S04]  /*11660*/  FMUL R8, R8, R2 ;  /* 0x0000000208087220 */ /* 0x010fc80000400000 */
[----:B------:R0:W-:Y:S04]  /*11670*/  @P4 STG.E.U16 desc[UR36][R6.64+0x52], R3 ;  /* 0x0000520306004986 */ /* 0x0001e8000c101524 */
[----:B------:R1:W-:Y:S01]  /*11680*/  @P5 STG.E.U16 desc[UR36][R4.64+0x60], R9 ;  /* 0x0000600904005986 */ /* 0x0003e2000c101524 */
[----:B0-----:R-:W-:-:S03]  /*11690*/  F2FP.BF16.F32.PACK_AB R3, RZ, R8 ;  /* 0x00000008ff03723e */ /* 0x001fc600000010ff */
[----:B------:R-:W3:Y:S01]  /*116a0*/  LDL.LU R8, [R1+0x68] ;  /* 0x0000680001087983 */ /* 0x000ee20000300800 */
[----:B-1----:R-:W-:-:S03]  /*116b0*/  PRMT R9, R3, 0x7610, R9 ;  /* 0x0000761003097816 */ /* 0x002fc60000000009 */
[----:B------:R-:W4:Y:S04]  /*116c0*/  LDL.LU R3, [R1+0x6c] ;  /* 0x00006c0001037983 */ /* 0x000f280000300800 */
[----:B------:R0:W-:Y:S04]  /*116d0*/  @P0 STG.E.U16 desc[UR36][R4.64+0x62], R9 ;  /* 0x0000620904000986 */ /* 0x0001e8000c101524 */
[----:B0-----:R-:W2:Y:S01]  /*116e0*/  LDL.LU R9, [R1+0x70] ;  /* 0x0000700001097983 */ /* 0x001ea20000300800 */
[----:B------:R-:W-:Y:S01]  /*116f0*/  ISETP.GT.AND P1, PT, R0, 0x30, P2 ;  /* 0x000000300000780c */ /* 0x000fe20001724270 */
[----:B---3--:R-:W-:-:S05]  /*11700*/  FMUL R8, R8, R2 ;  /* 0x0000000208087220 */ /* 0x008fca0000400000 */
[----:B------:R-:W-:-:S07]  /*11710*/  F2FP.BF16.F32.PACK_AB R8, RZ, R8 ;  /* 0x00000008ff08723e */ /* 0x000fce00000010ff */
[----:B------:R0:W-:Y:S01]  /*11720*/  @P1 STG.E.U16 desc[UR36][R6.64+0x60], R8 ;  /* 0x0000600806001986 */ /* 0x0001e2000c101524 */
[----:B--2---:R-:W-:-:S05]  /*11730*/  FMUL R9, R9, R2 ;  /* 0x0000000209097220 */ /* 0x004fca0000400000 */
[----:B0-----:R-:W-:-:S04]  /*11740*/  F2FP.BF16.F32.PACK_AB R8, RZ, R9 ;  /* 0x00000009ff08723e */ /* 0x001fc800000010ff */
[----:B------:R-:W-:Y:S02]  /*11750*/  PRMT R9, R8, 0x7610, R9 ;  /* 0x0000761008097816 */ /* 0x000fe40000000009 */
[----:B------:R-:W2:Y:S01]  /*11760*/  LDL.LU R8, [R1+0x78] ;  /* 0x0000780001087983 */ /* 0x000ea20000300800 */
[----:B------:R-:W-:Y:S01]  /*11770*/  ISETP.GT.AND P4, PT, R0, 0x31, P2 ;  /* 0x000000310000780c */ /* 0x000fe20001784270 */
[-C--:B----4-:R-:W-:Y:S01]  /*11780*/  FMUL R3, R3, R2.reuse ;  /* 0x0000000203037220 */ /* 0x090fe20000400000 */
[----:B-----5:R-:W-:Y:S01]  /*11790*/  FMUL R10, R10, R2 ;  /* 0x000000020a0a7220 */ /* 0x020fe20000400000 */
[----:B------:R-:W-:-:S03]  /*117a0*/  ISETP.GT.AND P5, PT, R0, 0x38, P3 ;  /* 0x000000380000780c */ /* 0x000fc60001fa4270 */
[----:B------:R-:W-:Y:S02]  /*117b0*/  F2FP.BF16.F32.PACK_AB R3, RZ, R3 ;  /* 0x00000003ff03723e */ /* 0x000fe400000010ff */
[----:B------:R-:W-:-:S05]  /*117c0*/  ISETP.GT.AND P6, PT, R0, 0x39, P3 ;  /* 0x000000390000780c */ /* 0x000fca0001fc4270 */
[----:B------:R0:W-:Y:S04]  /*117d0*/  @P4 STG.E.U16 desc[UR36][R6.64+0x62], R3 ;  /* 0x0000620306004986 */ /* 0x0001e8000c101524 */
[----:B------:R1:W-:Y:S01]  /*117e0*/  @P5 STG.E.U16 desc[UR36][R4.64+0x70], R9 ;  /* 0x0000700904005986 */ /* 0x0003e2000c101524 */
[----:B0-----:R-:W-:-:S04]  /*117f0*/  F2FP.BF16.F32.PACK_AB R3, RZ, R10 ;  /* 0x0000000aff03723e */ /* 0x001fc800000010ff */
[----:B------:R-:W-:Y:S01]  /*11800*/  PRMT R10, R3, 0x7610, R10 ;  /* 0x00007610030a7816 */ /* 0x000fe2000000000a */
[----:B-1----:R-:W3:Y:S04]  /*11810*/  LDL.LU R9, [R1+0x7c] ;  /* 0x00007c0001097983 */ /* 0x002ee80000300800 */
[----:B------:R0:W-:Y:S01]  /*11820*/  @P6 STG.E.U16 desc[UR36][R4.64+0x72], R10 ;  /* 0x0000720a04006986 */ /* 0x0001e2000c101524 */
[----:B--2---:R-:W-:-:S05]  /*11830*/  FMUL R8, R8, R2 ;  /* 0x0000000208087220 */ /* 0x004fca0000400000 */
[----:B------:R-:W-:Y:S02]  /*11840*/  F2FP.BF16.F32.PACK_AB R3, RZ, R8 ;  /* 0x00000008ff03723e */ /* 0x000fe400000010ff */
[----:B------:R-:W2:Y:S02]  /*11850*/  LDL.LU R8, [R1+0x80] ;  /* 0x0000800001087983 */ /* 0x000ea40000300800 */
[----:B0-----:R-:W-:Y:S02]  /*11860*/  PRMT R10, R3, 0x7610, R10 ;  /* 0x00007610030a7816 */ /* 0x001fe4000000000a */
[----:B------:R-:W4:Y:S01]  /*11870*/  LDL.LU R3, [R1+0x84] ;  /* 0x0000840001037983 */ /* 0x000f220000300800 */
[----:B------:R-:W-:-:S13]  /*11880*/  ISETP.GT.AND P0, PT, R0, 0x38, P2 ;  /* 0x000000380000780c */ /* 0x000fda0001704270 */
[----:B------:R0:W-:Y:S01]  /*11890*/  @P0 STG.E.U16 desc[UR36][R6.64+0x70], R10 ;  /* 0x0000700a06000986 */ /* 0x0001e2000c101524 */
[-C--:B--2---:R-:W-:Y:S01]  /*118a0*/  FMUL R8, R8, R2.reuse ;  /* 0x0000000208087220 */ /* 0x084fe20000400000 */
[----:B----4-:R-:W-:-:S04]  /*118b0*/  FMUL R3, R3, R2 ;  /* 0x0000000203037220 */ /* 0x010fc80000400000 */
[----:B0-----:R-:W-:Y:S02]  /*118c0*/  F2FP.BF16.F32.PACK_AB R10, RZ, R8 ;  /* 0x00000008ff0a723e */ /* 0x001fe400000010ff */
[----:B------:R-:W-:Y:S02]  /*118d0*/  F2FP.BF16.F32.PACK_AB R8, RZ, R3 ;  /* 0x00000003ff08723e */ /* 0x000fe400000010ff */
[----:B------:R-:W2:Y:S01]  /*118e0*/  LDL.LU R3, [R1+0x88] ;  /* 0x0000880001037983 */ /* 0x000ea20000300800 */
[----:B------:R-:W-:Y:S01]  /*118f0*/  ISETP.GT.AND P1, PT, R0, 0x39, P2 ;  /* 0x000000390000780c */ /* 0x000fe20001724270 */
[----:B---3--:R-:W-:-:S05]  /*11900*/  FMUL R9, R9, R2 ;  /* 0x0000000209097220 */ /* 0x008fca0000400000 */
[----:B------:R-:W-:-:S07]  /*11910*/  F2FP.BF16.F32.PACK_AB R9, RZ, R9 ;  /* 0x00000009ff09723e */ /* 0x000fce00000010ff */
[----:B------:R0:W-:Y:S04]  /*11920*/  @P1 STG.E.U16 desc[UR36][R6.64+0x72], R9 ;  /* 0x0000720906001986 */ /* 0x0001e8000c101524 */
[----:B0-----:R-:W3:Y:S01]  /*11930*/  LDL.LU R9, [R1+0x94] ;  /* 0x0000940001097983 */ /* 0x001ee20000300800 */
[----:B--2---:R-:W-:-:S05]  /*11940*/  FMUL R3, R3, R2 ;  /* 0x0000000203037220 */ /* 0x004fca0000400000 */
[----:B------:R-:W-:-:S04]  /*11950*/  F2FP.BF16.F32.PACK_AB R3, RZ, R3 ;  /* 0x00000003ff03723e */ /* 0x000fc800000010ff */
[----:B------:R-:W-:Y:S02]  /*11960*/  PRMT R12, R3, 0x7610, R12 ;  /* 0x00007610030c7816 */ /* 0x000fe4000000000c */
[----:B------:R-:W2:Y:S01]  /*11970*/  LDL.LU R3, [R1+0x90] ;  /* 0x0000900001037983 */ /* 0x000ea20000300800 */
[----:B------:R-:W-:-:S13]  /*11980*/  ISETP.GT.AND P4, PT, R0, 0x40, P3 ;  /* 0x000000400000780c */ /* 0x000fda0001f84270 */
[----:B------:R0:W-:Y:S01]  /*11990*/  @P4 STG.E.U16 desc[UR36][R4.64+0x80], R10 ;  /* 0x0000800a04004986 */ /* 0x0001e2000c101524 */
[----:B--2---:R-:W-:-:S05]  /*119a0*/  FMUL R3, R3, R2 ;  /* 0x0000000203037220 */ /* 0x004fca0000400000 */
[----:B0-----:R-:W-:Y:S02]  /*119b0*/  F2FP.BF16.F32.PACK_AB R10, RZ, R3 ;  /* 0x00000003ff0a723e */ /* 0x001fe400000010ff */
[----:B------:R-:W2:Y:S01]  /*119c0*/  LDL.LU R3, [R1+0x98] ;  /* 0x0000980001037983 */ /* 0x000ea20000300800 */
[C---:B------:R-:W-:Y:S02]  /*119d0*/  ISETP.GT.AND P5, PT, R0.reuse, 0x41, P3 ;  /* 0x000000410000780c */ /* 0x040fe40001fa4270 */
[C---:B------:R-:W-:Y:S01]  /*119e0*/  ISETP.GT.AND P0, PT, R0.reuse, 0x40, P2 ;  /* 0x000000400000780c */ /* 0x040fe20001704270 */
[-C--:B---3--:R-:W-:Y:S01]  /*119f0*/  FMUL R9, R9, R2.reuse ;  /* 0x0000000209097220 */ /* 0x088fe20000400000 */
[C---:B------:R-:W-:Y:S01]  /*11a00*/  ISETP.GT.AND P1, PT, R0.reuse, 0x41, P2 ;  /* 0x000000410000780c */ /* 0x040fe20001724270 */
[----:B------:R-:W-:Y:S01]  /*11a10*/  FMUL R11, R11, R2 ;  /* 0x000000020b0b7220 */ /* 0x000fe20000400000 */
[----:B------:R-:W-:Y:S02]  /*11a20*/  ISETP.GT.AND P4, PT, R0, 0x48, P3 ;  /* 0x000000480000780c */ /* 0x000fe40001f84270 */
[----:B------:R-:W-:-:S05]  /*11a30*/  F2FP.BF16.F32.PACK_AB R9, RZ, R9 ;  /* 0x00000009ff09723e */ /* 0x000fca00000010ff */
[----:B------:R0:W-:Y:S01]  /*11a40*/  @P5 STG.E.U16 desc[UR36][R4.64+0x82], R8 ;  /* 0x0000820804005986 */ /* 0x0001e2000c101524 */
[----:B------:R-:W-:-:S03]  /*11a50*/  ISETP.GT.AND P5, PT, R0, 0x49, P3 ;  /* 0x000000490000780c */ /* 0x000fc60001fa4270 */
[----:B------:R1:W-:Y:S01]  /*11a60*/  @P0 STG.E.U16 desc[UR36][R6.64+0x80], R12 ;  /* 0x0000800c06000986 */ /* 0x0003e2000c101524 */
[----:B------:R-:W-:Y:S02]  /*11a70*/  ISETP.GT.AND P0, PT, R0, 0x48, P2 ;  /* 0x000000480000780c */ /* 0x000fe40001704270 */
[----:B------:R-:W-:Y:S02]  /*11a80*/  F2FP.BF16.F32.PACK_AB R11, RZ, R11 ;  /* 0x0000000bff0b723e */ /* 0x000fe400000010ff */
[----:B0-----:R-:W-:-:S03]  /*11a90*/  PRMT R8, R10, 0x7610, R8 ;  /* 0x000076100a087816 */ /* 0x001fc60000000008 */
[----:B------:R-:W-:Y:S01]  /*11aa0*/  @P1 STG.E.U16 desc[UR36][R6.64+0x82], R11 ;  /* 0x0000820b06001986 */ /* 0x000fe2000c101524 */
[----:B-1----:R-:W-:Y:S02]  /*11ab0*/  PRMT R12, R9, 0x7610, R12 ;  /* 0x00007610090c7816 */ /* 0x002fe4000000000c */
[C---:B------:R-:W-:Y:S01]  /*11ac0*/  ISETP.GT.AND P1, PT, R0.reuse, 0x49, P2 ;  /* 0x000000490000780c */ /* 0x040fe20001724270 */
[----:B------:R0:W-:Y:S01]  /*11ad0*/  @P4 STG.E.U16 desc[UR36][R4.64+0x90], R8 ;  /* 0x0000900804004986 */ /* 0x0001e2000c101524 */
[----:B------:R-:W-:-:S03]  /*11ae0*/  ISETP.GT.AND P4, PT, R0, 0x50, P3 ;  /* 0x000000500000780c */ /* 0x000fc60001f84270 */
[----:B------:R1:W-:Y:S01]  /*11af0*/  @P5 STG.E.U16 desc[UR36][R4.64+0x92], R12 ;  /* 0x0000920c04005986 */ /* 0x0003e2000c101524 */
[----:B0-----:R-:W-:Y:S01]  /*11b00*/  FMUL R8, R233, R2 ;  /* 0x00000002e9087220 */ /* 0x001fe20000400000 */
[----:B------:R-:W-:-:S04]  /*11b10*/  ISETP.GT.AND P5, PT, R0, 0x51, P3 ;  /* 0x000000510000780c */ /* 0x000fc80001fa4270 */
[----:B------:R-:W-:-:S04]  /*11b20*/  F2FP.BF16.F32.PACK_AB R8, RZ, R8 ;  /* 0x00000008ff08723e */ /* 0x000fc800000010ff */
[----:B-1----:R-:W-:Y:S02]  /*11b30*/  PRMT R12, R8, 0x7610, R12 ;  /* 0x00007610080c7816 */ /* 0x002fe4000000000c */
[----:B------:R-:W-:Y:S01]  /*11b40*/  ISETP.GT.AND P6, PT, R0, 0x71, P3 ;  /* 0x000000710000780c */ /* 0x000fe20001fc4270 */
[----:B--2---:R-:W-:-:S05]  /*11b50*/  FMUL R3, R3, R2 ;  /* 0x0000000203037220 */ /* 0x004fca0000400000 */
[----:B------:R-:W-:Y:S01]  /*11b60*/  F2FP.BF16.F32.PACK_AB R10, RZ, R3 ;  /* 0x00000003ff0a723e */ /* 0x000fe200000010ff */
[----:B------:R-:W-:-:S05]  /*11b70*/  FMUL R3, R235, R2 ;  /* 0x00000002eb037220 */ /* 0x000fca0000400000 */
[----:B------:R-:W-:Y:S01]  /*11b80*/  F2FP.BF16.F32.PACK_AB R9, RZ, R3 ;  /* 0x00000003ff09723e */ /* 0x000fe200000010ff */
[-C--:B------:R-:W-:Y:S01]  /*11b90*/  FMUL R3, R234, R2.reuse ;  /* 0x00000002ea037220 */ /* 0x080fe20000400000 */
[----:B------:R0:W-:Y:S04]  /*11ba0*/  @P0 STG.E.U16 desc[UR36][R6.64+0x90], R10 ;  /* 0x0000900a06000986 */ /* 0x0001e8000c101524 */
[----:B------:R-:W-:Y:S02]  /*11bb0*/  F2FP.BF16.F32.PACK_AB R3, RZ, R3 ;  /* 0x00000003ff03723e */ /* 0x000fe400000010ff */
[----:B------:R-:W-:Y:S01]  /*11bc0*/  PRMT R11, R9, 0x7610, R11 ;  /* 0x00007610090b7816 */ /* 0x000fe2000000000b */
[-C--:B------:R-:W-:Y:S01]  /*11bd0*/  FMUL R9, R232, R2.reuse ;  /* 0x00000002e8097220 */ /* 0x080fe20000400000 */
[----:B0-----:R-:W-:Y:S01]  /*11be0*/  PRMT R10, R3, 0x7610, R10 ;  /* 0x00007610030a7816 */ /* 0x001fe2000000000a */
[----:B------:R-:W-:-:S02]  /*11bf0*/  FMUL R3, R231, R2 ;  /* 0x00000002e7037220 */ /* 0x000fc40000400000 */
[----:B------:R0:W-:Y:S01]  /*11c00*/  @P1 STG.E.U16 desc[UR36][R6.64+0x92], R11 ;  /* 0x0000920b06001986 */ /* 0x0001e2000c101524 */
[----:B------:R-:W-:Y:S02]  /*11c10*/  ISETP.GT.AND P1, PT, R0, 0x50, P2 ;  /* 0x000000500000780c */ /* 0x000fe40001724270 */
[----:B------:R-:W-:Y:S02]  /*11c20*/  F2FP.BF16.F32.PACK_AB R9, RZ, R9 ;  /* 0x00000009ff09723e */ /* 0x000fe400000010ff */
[----:B------:R-:W-:Y:S01]  /*11c30*/  F2FP.BF16.F32.PACK_AB R8, RZ, R3 ;  /* 0x00000003ff08723e */ /* 0x000fe200000010ff */
[----:B------:R-:W-:Y:S01]  /*11c40*/  FMUL R3, R230, R2 ;  /* 0x00000002e6037220 */ /* 0x000fe20000400000 */
[C---:B------:R-:W-:Y:S01]  /*11c50*/  ISETP.GT.AND P0, PT, R0.reuse, 0x51, P2 ;  /* 0x000000510000780c */ /* 0x040fe20001704270 */
[----:B------:R1:W-:Y:S01]  /*11c60*/  @P4 STG.E.U16 desc[UR36][R4.64+0xa0], R10 ;  /* 0x0000a00a04004986 */ /* 0x0003e2000c101524 */
[----:B------:R-:W-:Y:S02]  /*11c70*/  ISETP.GT.AND P4, PT, R0, 0x58, P3 ;  /* 0x000000580000780c */ /* 0x000fe40001f84270 */
[----:B0-----:R-:W-:-:S02]  /*11c80*/  PRMT R11, R9, 0x7610, R11 ;  /* 0x00007610090b7816 */ /* 0x001fc4000000000b */
[----:B------:R-:W-:Y:S01]  /*11c90*/  F2FP.BF16.F32.PACK_AB R9, RZ, R3 ;  /* 0x00000003ff09723e */ /* 0x000fe200000010ff */
[-C--:B------:R-:W-:Y:S01]  /*11ca0*/  FMUL R3, R228, R2.reuse ;  /* 0x00000002e4037220 */ /* 0x080fe20000400000 */
[----:B------:R-:W-:Y:S01]  /*11cb0*/  PRMT R13, R8, 0x7610, R13 ;  /* 0x00007610080d7816 */ /* 0x000fe2000000000d */
[----:B------:R-:W-:Y:S01]  /*11cc0*/  FMUL R8, R229, R2 ;  /* 0x00000002e5087220 */ /* 0x000fe20000400000 */
[----:B------:R-:W-:Y:S01]  /*11cd0*/  @P5 STG.E.U16 desc[UR36][R4.64+0xa2], R12 ;  /* 0x0000a20c04005986 */ /* 0x000fe2000c101524 */
[----:B------:R-:W-:Y:S02]  /*11ce0*/  ISETP.GT.AND P5, PT, R0, 0x59, P3 ;  /* 0x000000590000780c */ /* 0x000fe40001fa4270 */
[----:B------:R-:W-:Y:S01]  /*11cf0*/  F2FP.BF16.F32.PACK_AB R3, RZ, R3 ;  /* 0x00000003ff03723e */ /* 0x000fe200000010ff */
[----:B------:R0:W-:Y:S01]  /*11d00*/  @P1 STG.E.U16 desc[UR36][R6.64+0xa0], R11 ;  /* 0x0000a00b06001986 */ /* 0x0001e2000c101524 */
[----:B-1----:R-:W-:Y:S01]  /*11d10*/  F2FP.BF16.F32.PACK_AB R10, RZ, R8 ;  /* 0x00000008ff0a723e */ /* 0x002fe200000010ff */
[----:B------:R-:W-:-:S02]  /*11d20*/  FMUL R8, R227, R2 ;  /* 0x00000002e3087220 */ /* 0x000fc40000400000 */
[----:B------:R-:W-:Y:S01]  /*11d30*/  @P0 STG.E.U16 desc[UR36][R6.64+0xa2], R13 ;  /* 0x0000a20d06000986 */ /* 0x000fe2000c101524 */
[C---:B------:R-:W-:Y:S02]  /*11d40*/  ISETP.GT.AND P0, PT, R0.reuse, 0x58, P2 ;  /* 0x000000580000780c */ /* 0x040fe40001704270 */
[C---:B------:R-:W-:Y:S01]  /*11d50*/  ISETP.GT.AND P1, PT, R0.reuse, 0x59, P2 ;  /* 0x000000590000780c */ /* 0x040fe20001724270 */
[----:B------:R1:W-:Y:S01]  /*11d60*/  @P4 STG.E.U16 desc[UR36][R4.64+0xb0], R9 ;  /* 0x0000b00904004986 */ /* 0x0003e2000c101524 */
[----:B------:R-:W-:Y:S02]  /*11d70*/  ISETP.GT.AND P4, PT, R0, 0x60, P3 ;  /* 0x000000600000780c */ /* 0x000fe40001f84270 */
[----:B0-----:R-:W-:Y:S01]  /*11d80*/  PRMT R11, R3, 0x7610, R11 ;  /* 0x00007610030b7816 */ /* 0x001fe2000000000b */
[----:B------:R-:W-:Y:S01]  /*11d90*/  FMUL R3, R226, R2 ;  /* 0x00000002e2037220 */ /* 0x000fe20000400000 */
[----:B------:R-:W-:Y:S01]  /*11da0*/  F2FP.BF16.F32.PACK_AB R8, RZ, R8 ;  /* 0x00000008ff08723e */ /* 0x000fe200000010ff */
[----:B------:R0:W-:Y:S03]  /*11db0*/  @P5 STG.E.U16 desc[UR36][R4.64+0xb2], R10 ;  /* 0x0000b20a04005986 */ /* 0x0001e6000c101524 */
[----:B-1----:R-:W-:Y:S01]  /*11dc0*/  F2FP.BF16.F32.PACK_AB R9, RZ, R3 ;  /* 0x00000003ff09723e */ /* 0x002fe200000010ff */
[-C--:B------:R-:W-:Y:S01]  /*11dd0*/  FMUL R3, R225, R2.reuse ;  /* 0x00000002e1037220 */ /* 0x080fe20000400000 */
[----:B------:R-:W-:Y:S01]  /*11de0*/  PRMT R12, R8, 0x7610, R12 ;  /* 0x00007610080c7816 */ /* 0x000fe2000000000c */
[----:B------:R-:W-:Y:S01]  /*11df0*/  FMUL R8, R224, R2 ;  /* 0x00000002e0087220 */ /* 0x000fe20000400000 */
[----:B------:R1:W-:Y:S01]  /*11e00*/  @P0 STG.E.U16 desc[UR36][R6.64+0xb0], R11 ;  /* 0x0000b00b06000986 */ /* 0x0003e2000c101524 */
[----:B0-----:R-:W-:-:S02]  /*11e10*/  PRMT R10, R9, 0x7610, R10 ;  /* 0x00007610090a7816 */ /* 0x001fc4000000000a */
[----:B------:R-:W-:Y:S01]  /*11e20*/  F2FP.BF16.F32.PACK_AB R3, RZ, R3 ;  /* 0x00000003ff03723e */ /* 0x000fe200000010ff */
[----:B------:R0:W-:Y:S01]  /*11e30*/  @P1 STG.E.U16 desc[UR36][R6.64+0xb2], R12 ;  /* 0x0000b20c06001986 */ /* 0x0001e2000c101524 */
[C---:B------:R-:W-:Y:S01]  /*11e40*/  ISETP.GT.AND P5, PT, R0.reuse, 0x61, P3 ;  /* 0x000000610000780c */ /* 0x040fe20001fa4270 */
[-C--:B------:R-:W-:Y:S01]  /*11e50*/  FMUL R9, R223, R2.reuse ;  /* 0x00000002df097220 */ /* 0x080fe20000400000 */
[C---:B------:R-:W-:Y:S01]  /*11e60*/  ISETP.GT.AND P1, PT, R0.reuse, 0x60, P2 ;  /* 0x000000600000780c */ /* 0x040fe20001724270 */
[----:B------:R-:W-:Y:S01]  /*11e70*/  @P4 STG.E.U16 desc[UR36][R4.64+0xc0], R10 ;  /* 0x0000c00a04004986 */ /* 0x000fe2000c101524 */
[----:B------:R-:W-:Y:S02]  /*11e80*/  ISETP.GT.AND P4, PT, R0, 0x61, P2 ;  /* 0x000000610000780c */ /* 0x000fe40001784270 */
[----:B-1----:R-:W-:Y:S01]  /*11e90*/  PRMT R11, R3, 0x7610, R11 ;  /* 0x00007610030b7816 */ /* 0x002fe2000000000b */
[----:B------:R-:W-:Y:S01]  /*11ea0*/  FMUL R3, R222, R2 ;  /* 0x00000002de037220 */ /* 0x000fe20000400000 */
[----:B------:R-:W-:-:S02]  /*11eb0*/  F2FP.BF16.F32.PACK_AB R8, RZ, R8 ;  /* 0x00000008ff08723e */ /* 0x000fc400000010ff */
[----:B------:R-:W-:Y:S02]  /*11ec0*/  F2FP.BF16.F32.PACK_AB R9, RZ, R9 ;  /* 0x00000009ff09723e */ /* 0x000fe400000010ff */
[----:B0-----:R-:W-:Y:S02]  /*11ed0*/  PRMT R12, R8, 0x7610, R12 ;  /* 0x00007610080c7816 */ /* 0x001fe4000000000c */
[----:B------:R-:W-:Y:S01]  /*11ee0*/  F2FP.BF16.F32.PACK_AB R8, RZ, R3 ;  /* 0x00000003ff08723e */ /* 0x000fe200000010ff */
[-C--:B------:R-:W-:Y:S01]  /*11ef0*/  FMUL R3, R221, R2.reuse ;  /* 0x00000002dd037220 */ /* 0x080fe20000400000 */
[----:B------:R-:W-:Y:S01]  /*11f00*/  PRMT R13, R9, 0x7610, R13 ;  /* 0x00007610090d7816 */ /* 0x000fe2000000000d */
[----:B------:R0:W-:Y:S01]  /*11f10*/  @P5 STG.E.U16 desc[UR36][R4.64+0xc2], R11 ;  /* 0x0000c20b04005986 */ /* 0x0001e2000c101524 */
[----:B------:R-:W-:Y:S02]  /*11f20*/  ISETP.GT.AND P0, PT, R0, 0x68, P3 ;  /* 0x000000680000780c */ /* 0x000fe40001f04270 */
[----:B------:R-:W-:Y:S01]  /*11f30*/  F2FP.BF16.F32.PACK_AB R9, RZ, R3 ;  /* 0x00000003ff09723e */ /* 0x000fe200000010ff */
[----:B------:R1:W-:Y:S01]  /*11f40*/  @P1 STG.E.U16 desc[UR36][R6.64+0xc0], R12 ;  /* 0x0000c00c06001986 */ /* 0x0003e2000c101524 */
[----:B------:R-:W-:-:S03]  /*11f50*/  FMUL R3, R219, R2 ;  /* 0x00000002db037220 */ /* 0x000fc60000400000 */
[----:B------:R-:W-:Y:S01]  /*11f60*/  @P4 STG.E.U16 desc[UR36][R6.64+0xc2], R13 ;  /* 0x0000c20d06004986 */ /* 0x000fe2000c101524 */
[----:B------:R-:W-:Y:S02]  /*11f70*/  ISETP.GT.AND P4, PT, R0, 0x69, P3 ;  /* 0x000000690000780c */ /* 0x000fe40001f84270 */
[----:B------:R-:W-:Y:S01]  /*11f80*/  PRMT R14, R8, 0x7610, R14 ;  /* 0x00007610080e7816 */ /* 0x000fe2000000000e */
[-C--:B------:R-:W-:Y:S01]  /*11f90*/  FMUL R8, R220, R2.reuse ;  /* 0x00000002dc087220 */ /* 0x080fe20000400000 */
[----:B------:R-:W-:Y:S02]  /*11fa0*/  F2FP.BF16.F32.PACK_AB R3, RZ, R3 ;  /* 0x00000003ff03723e */ /* 0x000fe400000010ff */
[----:B------:R-:W-:Y:S01]  /*11fb0*/  ISETP.GT.AND P1, PT, R0, 0x68, P2 ;  /* 0x000000680000780c */ /* 0x000fe20001724270 */
[----:B------:R-:W-:Y:S01]  /*11fc0*/  @P0 STG.E.U16 desc[UR36][R4.64+0xd0], R14 ;  /* 0x0000d00e04000986 */ /* 0x000fe2000c101524 */
[----:B0-----:R-:W-:Y:S01]  /*11fd0*/  PRMT R11, R3, 0x7610, R11 ;  /* 0x00007610030b7816 */ /* 0x001fe2000000000b */
[----:B------:R-:W-:Y:S01]  /*11fe0*/  FMUL R3, R217, R2 ;  /* 0x00000002d9037220 */ /* 0x000fe20000400000 */
[----:B------:R-:W-:Y:S01]  /*11ff0*/  F2FP.BF16.F32.PACK_AB R10, RZ, R8 ;  /* 0x00000008ff0a723e */ /* 0x000fe200000010ff */
[----:B------:R-:W-:Y:S01]  /*12000*/  FMUL R8, R218, R2 ;  /* 0x00000002da087220 */ /* 0x000fe20000400000 */
[C---:B------:R-:W-:Y:S01]  /*12010*/  ISETP.GT.AND P0, PT, R0.reuse, 0x69, P2 ;  /* 0x000000690000780c */ /* 0x040fe20001704270 */
[----:B------:R0:W-:Y:S01]  /*12020*/  @P4 STG.E.U16 desc[UR36][R4.64+0xd2], R9 ;  /* 0x0000d20904004986 */ /* 0x0001e2000c101524 */
[----:B------:R-:W-:-:S02]  /*12030*/  ISETP.GT.AND P5, PT, R0, 0x70, P3 ;  /* 0x000000700000780c */ /* 0x000fc40001fa4270 */
[----:B------:R-:W-:-:S04]  /*12040*/  F2FP.BF16.F32.PACK_AB R8, RZ, R8 ;  /* 0x00000008ff08723e */ /* 0x000fc800000010ff */
[----:B-1----:R-:W-:Y:S02]  /*12050*/  PRMT R12, R8, 0x7610, R12 ;  /* 0x00007610080c7816 */ /* 0x002fe4000000000c */
[----:B0-----:R-:W-:Y:S01]  /*12060*/  F2FP.BF16.F32.PACK_AB R9, RZ, R3 ;  /* 0x00000003ff09723e */ /* 0x001fe200000010ff */
[-C--:B------:R-:W-:Y:S01]  /*12070*/  FMUL R3, R216, R2.reuse ;  /* 0x00000002d8037220 */ /* 0x080fe20000400000 */
[----:B------:R-:W-:Y:S01]  /*12080*/  FMUL R8, R215, R2 ;  /* 0x00000002d7087220 */ /* 0x000fe20000400000 */
[----:B------:R0:W-:Y:S03]  /*12090*/  @P1 STG.E.U16 desc[UR36][R6.64+0xd0], R10 ;  /* 0x0000d00a06001986 */ /* 0x0001e6000c101524 */
[----:B------:R-:W-:Y:S01]  /*120a0*/  F2FP.BF16.F32.PACK_AB R3, RZ, R3 ;  /* 0x00000003ff03723e */ /* 0x000fe200000010ff */
[----:B------:R1:W-:Y:S01]  /*120b0*/  @P0 STG.E.U16 desc[UR36][R6.64+0xd2], R11 ;  /* 0x0000d20b06000986 */ /* 0x0003e2000c101524 */
[----:B------:R-:W-:-:S02]  /*120c0*/  ISETP.GT.AND P1, PT, R0, 0x70, P2 ;  /* 0x000000700000780c */ /* 0x000fc40001724270 */
[----:B------:R-:W-:Y:S01]  /*120d0*/  F2FP.BF16.F32.PACK_AB R8, RZ, R8 ;  /* 0x00000008ff08723e */ /* 0x000fe200000010ff */
[----:B------:R2:W-:Y:S01]  /*120e0*/  @P5 STG.E.U16 desc[UR36][R4.64+0xe0], R12 ;  /* 0x0000e00c04005986 */ /* 0x0005e2000c101524 */
[----:B0-----:R-:W-:Y:S01]  /*120f0*/  PRMT R10, R9, 0x7610, R10 ;  /* 0x00007610090a7816 */ /* 0x001fe2000000000a */
[-C--:B------:R-:W-:Y:S01]  /*12100*/  FMUL R9, R214, R2.reuse ;  /* 0x00000002d6097220 */ /* 0x080fe20000400000 */
[----:B-1----:R-:W-:Y:S01]  /*12110*/  PRMT R11, R3, 0x7610, R11 ;  /* 0x00007610030b7816 */ /* 0x002fe2000000000b */
[----:B------:R-:W-:-:S03]  /*12120*/  FMUL R3, R213, R2 ;  /* 0x00000002d5037220 */ /* 0x000fc60000400000 */
[----:B------:R-:W-:Y:S02]  /*12130*/  F2FP.BF16.F32.PACK_AB R9, RZ, R9 ;  /* 0x00000009ff09723e */ /* 0x000fe400000010ff */
[----:B--2---:R-:W-:Y:S02]  /*12140*/  PRMT R12, R8, 0x7610, R12 ;  /* 0x00007610080c7816 */ /* 0x004fe4000000000c */
[----:B------:R-:W-:Y:S01]  /*12150*/  F2FP.BF16.F32.PACK_AB R8, RZ, R3 ;  /* 0x00000003ff08723e */ /* 0x000fe200000010ff */
[----:B------:R-:W-:Y:S01]  /*12160*/  FMUL R3, R212, R2 ;  /* 0x00000002d4037220 */ /* 0x000fe20000400000 */
[C---:B------:R-:W-:Y:S02]  /*12170*/  ISETP.GT.AND P4, PT, R0.reuse, 0x71, P2 ;  /* 0x000000710000780c */ /* 0x040fe40001784270 */
[----:B------:R-:W-:Y:S01]  /*12180*/  ISETP.GT.AND P5, PT, R0, 0x78, P3 ;  /* 0x000000780000780c */ /* 0x000fe20001fa4270 */
[----:B------:R0:W-:Y:S01]  /*12190*/  @P6 STG.E.U16 desc[UR36][R4.64+0xe2], R10 ;  /* 0x0000e20a04006986 */ /* 0x0001e2000c101524 */
[----:B------:R-:W-:-:S02]  /*121a0*/  PRMT R13, R9, 0x7610, R13 ;  /* 0x00007610090d7816 */ /* 0x000fc4000000000d */
[----:B------:R-:W-:Y:S01]  /*121b0*/  F2FP.BF16.F32.PACK_AB R9, RZ, R3 ;  /* 0x00000003ff09723e */ /* 0x000fe200000010ff */
[----:B------:R1:W-:Y:S01]  /*121c0*/  @P1 STG.E.U16 desc[UR36][R6.64+0xe0], R11 ;  /* 0x0000e00b06001986 */ /* 0x0003e2000c101524 */
[----:B------:R-:W-:Y:S01]  /*121d0*/  ISETP.GT.AND P0, PT, R0, 0x79, P3 ;  /* 0x000000790000780c */ /* 0x000fe20001f04270 */
[-C--:B------:R-:W-:Y:S01]  /*121e0*/  FMUL R3, R210, R2.reuse ;  /* 0x00000002d2037220 */ /* 0x080fe20000400000 */
[----:B------:R-:W-:Y:S02]  /*121f0*/  ISETP.GT.AND P1, PT, R0, 0x78, P2 ;  /* 0x000000780000780c */ /* 0x000fe40001724270 */
[----:B------:R-:W-:Y:S01]  /*12200*/  PRMT R14, R8, 0x7610, R14 ;  /* 0x00007610080e7816 */ /* 0x000fe2000000000e */
[----:B------:R-:W-:Y:S01]  /*12210*/  FMUL R8, R211, R2 ;  /* 0x00000002d3087220 */ /* 0x000fe20000400000 */
[----:B------:R-:W-:Y:S01]  /*12220*/  F2FP.BF16.F32.PACK_AB R3, RZ, R3 ;  /* 0x00000003ff03723e */ /* 0x000fe200000010ff */
[----:B------:R2:W-:Y:S01]  /*12230*/  @P4 STG.E.U16 desc[UR36][R6.64+0xe2], R12 ;  /* 0x0000e20c06004986 */ /* 0x0005e2000c101524 */
[----:B------:R-:W-:-:S02]  /*12240*/  ISETP.GT.AND P4, PT, R0, 0x79, P2 ;  /* 0x000000790000780c */ /* 0x000fc40001784270 */
[----:B0-----:R-:W-:Y:S01]  /*12250*/  F2FP.BF16.F32.PACK_AB R10, RZ, R8 ;  /* 0x00000008ff0a723e */ /* 0x001fe200000010ff */
[----:B------:R-:W-:Y:S01]  /*12260*/  @P5 STG.E.U16 desc[UR36][R4.64+0xf0], R13 ;  /* 0x0000f00d04005986 */ /* 0x000fe2000c101524 */
[----:B-1----:R-:W-:Y:S01]  /*12270*/  PRMT R11, R3, 0x7610, R11 ;  /* 0x00007610030b7816 */ /* 0x002fe2000000000b */
[-C--:B------:R-:W-:Y:S01]  /*12280*/  FMUL R3, R208, R2.reuse ;  /* 0x00000002d0037220 */ /* 0x080fe20000400000 */
[----:B------:R-:W-:Y:S01]  /*12290*/  FMUL R8, R209, R2 ;  /* 0x00000002d1087220 */ /* 0x000fe20000400000 */
[C---:B------:R-:W-:Y:S01]  /*122a0*/  ISETP.GT.AND P5, PT, R0.reuse, 0x80, P3 ;  /* 0x000000800000780c */ /* 0x040fe20001fa4270 */
[----:B------:R-:W-:Y:S01]  /*122b0*/  @P0 STG.E.U16 desc[UR36][R4.64+0xf2], R14 ;  /* 0x0000f20e04000986 */ /* 0x000fe2000c101524 */
[----:B------:R-:W-:-:S03]  /*122c0*/  ISETP.GT.AND P6, PT, R0, 0x81, P3 ;  /* 0x000000810000780c */ /* 0x000fc60001fc4270 */
[----:B------:R0:W-:Y:S01]  /*122d0*/  @P1 STG.E.U16 desc[UR36][R6.64+0xf0], R9 ;  /* 0x0000f00906001986 */ /* 0x0001e2000c101524 */
[----:B------:R-:W-:-:S04]  /*122e0*/  F2FP.BF16.F32.PACK_AB R8, RZ, R8 ;  /* 0x00000008ff08723e */ /* 0x000fc800000010ff */
[----:B--2---:R-:W-:Y:S01]  /*122f0*/  PRMT R12, R8, 0x7610, R12 ;  /* 0x00007610080c7816 */ /* 0x004fe2000000000c */
[-C--:B------:R-:W-:Y:S01]  /*12300*/  FMUL R8, R206, R2.reuse ;  /* 0x00000002ce087220 */ /* 0x080fe20000400000 */
[----:B0-----:R-:W-:Y:S01]  /*12310*/  F2FP.BF16.F32.PACK_AB R9, RZ, R3 ;  /* 0x00000003ff09723e */ /* 0x001fe200000010ff */
[----:B------:R-:W-:Y:S01]  /*12320*/  FMUL R3, R207, R2 ;  /* 0x00000002cf037220 */ /* 0x000fe20000400000 */
[----:B------:R0:W-:Y:S01]  /*12330*/  @P4 STG.E.U16 desc[UR36][R6.64+0xf2], R10 ;  /* 0x0000f20a06004986 */ /* 0x0001e2000c101524 */
[----:B------:R-:W-:-:S03]  /*12340*/  ISETP.GT.AND P0, PT, R0, 0x80, P2 ;  /* 0x000000800000780c */ /* 0x000fc60001704270 */
[----:B------:R-:W-:Y:S01]  /*12350*/  F2FP.BF16.F32.PACK_AB R3, RZ, R3 ;  /* 0x00000003ff03723e */ /* 0x000fe200000010ff */
[----:B------:R1:W-:Y:S01]  /*12360*/  @P5 STG.E.U16 desc[UR36][R4.64+0x100], R11 ;  /* 0x0001000b04005986 */ /* 0x0003e2000c101524 */
[----:B------:R-:W-:Y:S02]  /*12370*/  ISETP.GT.AND P1, PT, R0, 0x81, P2 ;  /* 0x000000810000780c */ /* 0x000fe40001724270 */
[----:B------:R-:W-:Y:S01]  /*12380*/  F2FP.BF16.F32.PACK_AB R8, RZ, R8 ;  /* 0x00000008ff08723e */ /* 0x000fe200000010ff */
[----:B------:R2:W-:Y:S01]  /*12390*/  @P6 STG.E.U16 desc[UR36][R4.64+0x102], R12 ;  /* 0x0001020c04006986 */ /* 0x0005e2000c101524 */
[----:B0-----:R-:W-:Y:S01]  /*123a0*/  PRMT R10, R9, 0x7610, R10 ;  /* 0x00007610090a7816 */ /* 0x001fe2000000000a */
[-C--:B------:R-:W-:Y:S01]  /*123b0*/  FMUL R9, R205, R2.reuse ;  /* 0x00000002cd097220 */ /* 0x080fe20000400000 */
[----:B-1----:R-:W-:Y:S01]  /*123c0*/  PRMT R11, R3, 0x7610, R11 ;  /* 0x00007610030b7816 */ /* 0x002fe2000000000b */
[----:B------:R-:W-:Y:S01]  /*123d0*/  FMUL R3, R204, R2 ;  /* 0x00000002cc037220 */ /* 0x000fe20000400000 */
[----:B------:R-:W-:-:S02]  /*123e0*/  ISETP.GT.AND P4, PT, R0, 0x88, P3 ;  /* 0x000000880000780c */ /* 0x000fc40001f84270 */
[----:B--2---:R-:W-:Y:S02]  /*123f0*/  PRMT R12, R8, 0x7610, R12 ;  /* 0x00007610080c7816 */ /* 0x004fe4000000000c */
[----:B------:R-:W-:Y:S01]  /*12400*/  F2FP.BF16.F32.PACK_AB R8, RZ, R3 ;  /* 0x00000003ff08723e */ /* 0x000fe200000010ff */
[-C--:B------:R-:W-:Y:S01]  /*12410*/  FMUL R3, R203, R2.reuse ;  /* 0x00000002cb037220 */ /* 0x080fe20000400000 */
[----:B------:R-:W-:Y:S02]  /*12420*/  F2FP.BF16.F32.PACK_AB R9, RZ, R9 ;  /* 0x00000009ff09723e */ /* 0x000fe400000010ff */
[C---:B------:R-:W-:Y:S01]  /*12430*/  ISETP.GT.AND P5, PT, R0.reuse, 0x89, P3 ;  /* 0x000000890000780c */ /* 0x040fe20001fa4270 */
[----:B------:R0:W-:Y:S01]  /*12440*/  @P0 STG.E.U16 desc[UR36][R6.64+0x100], R10 ;  /* 0x0001000a06000986 */ /* 0x0001e2000c101524 */
[----:B------:R-:W-:Y:S02]  /*12450*/  PRMT R13, R9, 0x7610, R13 ;  /* 0x00007610090d7816 */ /* 0x000fe4000000000d */
[----:B------:R-:W-:Y:S01]  /*12460*/  F2FP.BF16.F32.PACK_AB R9, RZ, R3 ;  /* 0x00000003ff09723e */ /* 0x000fe200000010ff */
[----:B------:R1:W-:Y:S01]  /*12470*/  @P1 STG.E.U16 desc[UR36][R6.64+0x102], R11 ;  /* 0x0001020b06001986 */ /* 0x0003e2000c101524 */
[C---:B------:R-:W-:Y:S01]  /*12480*/  ISETP.GT.AND P0, PT, R0.reuse, 0x88, P2 ;  /* 0x000000880000780c */ /* 0x040fe20001704270 */
[----:B------:R-:W-:Y:S01]  /*12490*/  FMUL R3, R201, R2 ;  /* 0x00000002c9037220 */ /* 0x000fe20000400000 */
[----:B------:R-:W-:-:S02]  /*124a0*/  ISETP.GT.AND P1, PT, R0, 0x89, P2 ;  /* 0x000000890000780c */ /* 0x000fc40001724270 */
[----:B------:R-:W-:Y:S01]  /*124b0*/  PRMT R14, R8, 0x7610, R14 ;  /* 0x00007610080e7816 */ /* 0x000fe2000000000e */
[----:B------:R-:W-:Y:S01]  /*124c0*/  FMUL R8, R202, R2 ;  /* 0x00000002ca087220 */ /* 0x000fe20000400000 */
[----:B------:R-:W-:Y:S01]  /*124d0*/  F2FP.BF16.F32.PACK_AB R3, RZ, R3 ;  /* 0x00000003ff03723e */ /* 0x000fe200000010ff */
[----:B------:R2:W-:Y:S01]  /*124e0*/  @P4 STG.E.U16 desc[UR36][R4.64+0x110], R12 ;  /* 0x0001100c04004986 */ /* 0x0005e2000c101524 */
[----:B------:R-:W-:Y:S02]  /*124f0*/  ISETP.GT.AND P4, PT, R0, 0x90, P3 ;  /* 0x000000900000780c */ /* 0x000fe40001f84270 */
        /* <DEDUP_REMOVED lines=9> */
[----:B------:R-:W-:Y:S02]  /*12590*/  F2FP.BF16.F32.PACK_AB R8, RZ, R8 ;  /* 0x00000008ff08723e */ /* 0x000fe400000010ff */
[----:B------:R-:W-:Y:S01]  /*125a0*/  ISETP.GT.AND P1, PT, R0, 0x91, P2 ;  /* 0x000000910000780c */ /* 0x000fe20001724270 */
[----:B------:R1:W-:Y:S01]  /*125b0*/  @P4 STG.E.U16 desc[UR36][R4.64+0x120], R10 ;  /* 0x0001200a04004986 */ /* 0x0003e2000c101524 */
[----:B--2---:R-:W-:Y:S01]  /*125c0*/  PRMT R12, R8, 0x7610, R12 ;  /* 0x00007610080c7816 */ /* 0x004fe2000000000c */
[-C--:B------:R-:W-:Y:S01]  /*125d0*/  FMUL R8, R197, R2.reuse ;  /* 0x00000002c5087220 */ /* 0x080fe20000400000 */
[----:B0-----:R-:W-:Y:S01]  /*125e0*/  F2FP.BF16.F32.PACK_AB R9, RZ, R3 ;  /* 0x00000003ff09723e */ /* 0x001fe200000010ff */
[----:B------:R-:W-:Y:S01]  /*125f0*/  FMUL R3, R198, R2 ;  /* 0x00000002c6037220 */ /* 0x000fe20000400000 */
[----:B------:R-:W-:Y:S01]  /*12600*/  ISETP.GT.AND P4, PT, R0, 0x98, P3 ;  /* 0x000000980000780c */ /* 0x000fe20001f84270 */
[----:B------:R0:W-:Y:S03]  /*12610*/  @P5 STG.E.U16 desc[UR36][R4.64+0x122], R11 ;  /* 0x0001220b04005986 */ /* 0x0001e6000c101524 */
[----:B------:R-:W-:-:S02]  /*12620*/  F2FP.BF16.F32.PACK_AB R3, RZ, R3 ;  /* 0x00000003ff03723e */ /* 0x000fc400000010ff */
[----:B-1----:R-:W-:Y:S01]  /*12630*/  PRMT R10, R9, 0x7610, R10 ;  /* 0x00007610090a7816 */ /* 0x002fe2000000000a */
[----:B------:R-:W-:Y:S01]  /*12640*/  FMUL R9, R196, R2 ;  /* 0x00000002c4097220 */ /* 0x000fe20000400000 */
[----:B------:R-:W-:Y:S01]  /*12650*/  F2FP.BF16.F32.PACK_AB R8, RZ, R8 ;  /* 0x00000008ff08723e */ /* 0x000fe200000010ff */
[----:B------:R1:W-:Y:S01]  /*12660*/  @P0 STG.E.U16 desc[UR36][R6.64+0x120], R12 ;  /* 0x0001200c06000986 */ /* 0x0003e2000c101524 */
[----:B0-----:R-:W-:Y:S01]  /*12670*/  PRMT R11, R3, 0x7610, R11 ;  /* 0x00007610030b7816 */ /* 0x001fe2000000000b */
[----:B------:R-:W-:Y:S01]  /*12680*/  FMUL R3, R195, R2 ;  /* 0x00000002c3037220 */ /* 0x000fe20000400000 */
[C---:B------:R-:W-:Y:S01]  /*12690*/  ISETP.GT.AND P5, PT, R0.reuse, 0x99, P3 ;  /* 0x000000990000780c */ /* 0x040fe20001fa4270 */
[----:B------:R0:W-:Y:S01]  /*126a0*/  @P1 STG.E.U16 desc[UR36][R6.64+0x122], R10 ;  /* 0x0001220a06001986 */ /* 0x0001e2000c101524 */
[----:B------:R-:W-:Y:S02]  /*126b0*/  ISETP.GT.AND P1, PT, R0, 0x98, P2 ;  /* 0x000000980000780c */ /* 0x000fe40001724270 */
[----:B------:R-:W-:-:S02]  /*126c0*/  F2FP.BF16.F32.PACK_AB R9, RZ, R9 ;  /* 0x00000009ff09723e */ /* 0x000fc400000010ff */
[----:B-1----:R-:W-:Y:S02]  /*126d0*/  PRMT R12, R8, 0x7610, R12 ;  /* 0x00007610080c7816 */ /* 0x002fe4000000000c */
[----:B------:R-:W-:Y:S01]  /*126e0*/  F2FP.BF16.F32.PACK_AB R8, RZ, R3 ;  /* 0x00000003ff08723e */ /* 0x000fe200000010ff */
[-C--:B------:R-:W-:Y:S01]  /*126f0*/  FMUL R3, R194, R2.reuse ;  /* 0x00000002c2037220 */ /* 0x080fe20000400000 */
[C---:B------:R-:W-:Y:S01]  /*12700*/  ISETP.GT.AND P0, PT, R0.reuse, 0x99, P2 ;  /* 0x000000990000780c */ /* 0x040fe20001704270 */
[----:B------:R1:W-:Y:S01]  /*12710*/  @P4 STG.E.U16 desc[UR36][R4.64+0x130], R11 ;  /* 0x0001300b04004986 */ /* 0x0003e2000c101524 */
[----:B------:R-:W-:Y:S02]  /*12720*/  ISETP.GT.AND P4, PT, R0, 0xa0, P3 ;  /* 0x000000a00000780c */ /* 0x000fe40001f84270 */
[----:B------:R-:W-:Y:S02]  /*12730*/  PRMT R13, R9, 0x7610, R13 ;  /* 0x00007610090d7816 */ /* 0x000fe4000000000d */
[----:B------:R-:W-:Y:S01]  /*12740*/  F2FP.BF16.F32.PACK_AB R9, RZ, R3 ;  /* 0x00000003ff09723e */ /* 0x000fe200000010ff */
[-C--:B------:R-:W-:Y:S01]  /*12750*/  FMUL R3, R192, R2.reuse ;  /* 0x00000002c0037220 */ /* 0x080fe20000400000 */
[----:B------:R-:W-:Y:S01]  /*12760*/  PRMT R14, R8, 0x7610, R14 ;  /* 0x00007610080e7816 */ /* 0x000fe2000000000e */
[----:B------:R-:W-:Y:S01]  /*12770*/  FMUL R8, R193, R2 ;  /* 0x00000002c1087220 */ /* 0x000fe20000400000 */
[----:B------:R2:W-:Y:S01]  /*12780*/  @P5 STG.E.U16 desc[UR36][R4.64+0x132], R12 ;  /* 0x0001320c04005986 */ /* 0x0005e2000c101524 */
[----:B------:R-:W-:-:S02]  /*12790*/  ISETP.GT.AND P5, PT, R0, 0xa1, P3 ;  /* 0x000000a10000780c */ /* 0x000fc40001fa4270 */
[----:B------:R-:W-:Y:S01]  /*127a0*/  F2FP.BF16.F32.PACK_AB R3, RZ, R3 ;  /* 0x00000003ff03723e */ /* 0x000fe200000010ff */
[----:B------:R-:W-:Y:S01]  /*127b0*/  @P1 STG.E.U16 desc[UR36][R6.64+0x130], R13 ;  /* 0x0001300d06001986 */ /* 0x000fe2000c101524 */
[----:B0-----:R-:W-:Y:S01]  /*127c0*/  F2FP.BF16.F32.PACK_AB R10, RZ, R8 ;  /* 0x00000008ff0a723e */ /* 0x001fe200000010ff */
[-C--:B------:R-:W-:Y:S01]  /*127d0*/  FMUL R8, R191, R2.reuse ;  /* 0x00000002bf087220 */ /* 0x080fe20000400000 */
[----:B-1----:R-:W-:Y:S01]  /*127e0*/  PRMT R11, R3, 0x7610, R11 ;  /* 0x00007610030b7816 */ /* 0x002fe2000000000b */
[----:B------:R-:W-:Y:S01]  /*127f0*/  @P0 STG.E.U16 desc[UR36][R6.64+0x132], R14 ;  /* 0x0001320e06000986 */ /* 0x000fe2000c101524 */
[----:B------:R-:W-:Y:S01]  /*12800*/  ISETP.GT.AND P0, PT, R0, 0xa0, P2 ;  /* 0x000000a00000780c */ /* 0x000fe20001704270 */
[----:B------:R-:W-:Y:S01]  /*12810*/  FMUL R3, R190, R2 ;  /* 0x00000002be037220 */ /* 0x000fe20000400000 */
[C---:B------:R-:W-:Y:S01]  /*12820*/  ISETP.GT.AND P1, PT, R0.reuse, 0xa1, P2 ;  /* 0x000000a10000780c */ /* 0x040fe20001724270 */
[----:B------:R0:W-:Y:S01]  /*12830*/  @P4 STG.E.U16 desc[UR36][R4.64+0x140], R9 ;  /* 0x0001400904004986 */ /* 0x0001e2000c101524 */
[----:B------:R-:W-:-:S02]  /*12840*/  ISETP.GT.AND P4, PT, R0, 0xa8, P3 ;  /* 0x000000a80000780c */ /* 0x000fc40001f84270 */
[----:B------:R-:W-:Y:S01]  /*12850*/  F2FP.BF16.F32.PACK_AB R8, RZ, R8 ;  /* 0x00000008ff08723e */ /* 0x000fe200000010ff */
[----:B------:R1:W-:Y:S03]  /*12860*/  @P5 STG.E.U16 desc[UR36][R4.64+0x142], R10 ;  /* 0x0001420a04005986 */ /* 0x0003e6000c101524 */
[----:B--2---:R-:W-:Y:S02]  /*12870*/  PRMT R12, R8, 0x7610, R12 ;  /* 0x00007610080c7816 */ /* 0x004fe4000000000c */
[----:B0-----:R-:W-:Y:S01]  /*12880*/  F2FP.BF16.F32.PACK_AB R9, RZ, R3 ;  /* 0x00000003ff09723e */ /* 0x001fe200000010ff */
[-C--:B------:R-:W-:Y:S01]  /*12890*/  FMUL R3, R189, R2.reuse ;  /* 0x00000002bd037220 */ /* 0x080fe20000400000 */
[-C--:B------:R-:W-:Y:S02]  /*128a0*/  FMUL R8, R188, R2.reuse ;  /* 0x00000002bc087220 */ /* 0x080fe40000400000 */
[----:B-1----:R-:W-:Y:S01]  /*128b0*/  PRMT R10, R9, 0x7610, R10 ;  /* 0x00007610090a7816 */ /* 0x002fe2000000000a */
[----:B------:R0:W-:Y:S01]  /*128c0*/  @P0 STG.E.U16 desc[UR36][R6.64+0x140], R11 ;  /* 0x0001400b06000986 */ /* 0x0001e2000c101524 */
[----:B------:R-:W-:Y:S01]  /*128d0*/  F2FP.BF16.F32.PACK_AB R3, RZ, R3 ;  /* 0x00000003ff03723e */ /* 0x000fe200000010ff */
[----:B------:R-:W-:Y:S01]  /*128e0*/  FMUL R9, R187, R2 ;  /* 0x00000002bb097220 */ /* 0x000fe20000400000 */
[C---:B------:R-:W-:Y:S01]  /*128f0*/  ISETP.GT.AND P5, PT, R0.reuse, 0xa9, P3 ;  /* 0x000000a90000780c */ /* 0x040fe20001fa4270 */
[----:B------:R1:W-:Y:S01]  /*12900*/  @P1 STG.E.U16 desc[UR36][R6.64+0x142], R12 ;  /* 0x0001420c06001986 */ /* 0x0003e2000c101524 */
[----:B------:R-:W-:-:S03]  /*12910*/  ISETP.GT.AND P1, PT, R0, 0xa8, P2 ;  /* 0x000000a80000780c */ /* 0x000fc60001724270 */
[----:B------:R-:W-:Y:S01]  /*12920*/  @P4 STG.E.U16 desc[UR36][R4.64+0x150], R10 ;  /* 0x0001500a04004986 */ /* 0x000fe2000c101524 */
[----:B------:R-:W-:Y:S02]  /*12930*/  ISETP.GT.AND P4, PT, R0, 0xa9, P2 ;  /* 0x000000a90000780c */ /* 0x000fe40001784270 */
[----:B------:R-:W-:Y:S02]  /*12940*/  F2FP.BF16.F32.PACK_AB R8, RZ, R8 ;  /* 0x00000008ff08723e */ /* 0x000fe400000010ff */
[----:B0-----:R-:W-:Y:S01]  /*12950*/  PRMT R11, R3, 0x7610, R11 ;  /* 0x00007610030b7816 */ /* 0x001fe2000000000b */
[-C--:B------:R-:W-:Y:S01]  /*12960*/  FMUL R3, R186, R2.reuse ;  /* 0x00000002ba037220 */ /* 0x080fe20000400000 */
[----:B------:R-:W-:Y:S02]  /*12970*/  F2FP.BF16.F32.PACK_AB R9, RZ, R9 ;  /* 0x00000009ff09723e */ /* 0x000fe400000010ff */
[----:B-1----:R-:W-:Y:S02]  /*12980*/  PRMT R12, R8, 0x7610, R12 ;  /* 0x00007610080c7816 */ /* 0x002fe4000000000c */
[----:B------:R-:W-:Y:S01]  /*12990*/  F2FP.BF16.F32.PACK_AB R8, RZ, R3 ;  /* 0x00000003ff08723e */ /* 0x000fe200000010ff */
[----:B------:R-:W-:Y:S01]  /*129a0*/  FMUL R3, R185, R2 ;  /* 0x00000002b9037220 */ /* 0x000fe20000400000 */
[----:B------:R-:W-:Y:S01]  /*129b0*/  PRMT R13, R9, 0x7610, R13 ;  /* 0x00007610090d7816 */ /* 0x000fe2000000000d */
[----:B------:R0:W-:Y:S01]  /*129c0*/  @P5 STG.E.U16 desc[UR36][R4.64+0x152], R11 ;  /* 0x0001520b04005986 */ /* 0x0001e2000c101524 */
[----:B------:R-:W-:-:S02]  /*129d0*/  ISETP.GT.AND P0, PT, R0, 0xb0, P3 ;  /* 0x000000b00000780c */ /* 0x000fc40001f04270 */
        /* <DEDUP_REMOVED lines=26> */
[----:B------:R-:W-:Y:S02]  /*12b80*/  ISETP.GT.AND P1, PT, R0, 0xb8, P2 ;  /* 0x000000b80000780c */ /* 0x000fe40001724270 */
[----:B------:R-:W-:Y:S02]  /*12b90*/  F2FP.BF16.F32.PACK_AB R8, RZ, R8 ;  /* 0x00000008ff08723e */ /* 0x000fe400000010ff */
[----:B0-----:R-:W-:Y:S01]  /*12ba0*/  PRMT R10, R9, 0x7610, R10 ;  /* 0x00007610090a7816 */ /* 0x001fe2000000000a */
[-C--:B------:R-:W-:Y:S01]  /*12bb0*/  FMUL R9, R178, R2.reuse ;  /* 0x00000002b2097220 */ /* 0x080fe20000400000 */
[----:B-1----:R-:W-:Y:S01]  /*12bc0*/  PRMT R11, R3, 0x7610, R11 ;  /* 0x00007610030b7816 */ /* 0x002fe2000000000b */
[----:B------:R-:W-:Y:S01]  /*12bd0*/  FMUL R3, R177, R2 ;  /* 0x00000002b1037220 */ /* 0x000fe20000400000 */
[----:B------:R0:W-:Y:S02]  /*12be0*/  @P5 STG.E.U16 desc[UR36][R4.64+0x170], R12 ;  /* 0x0001700c04005986 */ /* 0x0001e4000c101524 */
[----:B------:R-:W-:-:S02]  /*12bf0*/  F2FP.BF16.F32.PACK_AB R9, RZ, R9 ;  /* 0x00000009ff09723e */ /* 0x000fc400000010ff */
[C---:B------:R-:W-:Y:S02]  /*12c00*/  ISETP.GT.AND P4, PT, R0.reuse, 0xb9, P2 ;  /* 0x000000b90000780c */ /* 0x040fe40001784270 */
[----:B------:R-:W-:Y:S02]  /*12c10*/  ISETP.GT.AND P5, PT, R0, 0xc0, P3 ;  /* 0x000000c00000780c */ /* 0x000fe40001fa4270 */
[----:B0-----:R-:W-:Y:S02]  /*12c20*/  PRMT R12, R8, 0x7610, R12 ;  /* 0x00007610080c7816 */ /* 0x001fe4000000000c */
[----:B------:R-:W-:Y:S01]  /*12c30*/  F2FP.BF16.F32.PACK_AB R8, RZ, R3 ;  /* 0x00000003ff08723e */ /* 0x000fe200000010ff */
[----:B------:R-:W-:Y:S01]  /*12c40*/  FMUL R3, R176, R2 ;  /* 0x00000002b0037220 */ /* 0x000fe20000400000 */
[----:B------:R-:W-:Y:S01]  /*12c50*/  PRMT R13, R9, 0x7610, R13 ;  /* 0x00007610090d7816 */ /* 0x000fe2000000000d */
[----:B------:R0:W-:Y:S01]  /*12c60*/  @P6 STG.E.U16 desc[UR36][R4.64+0x172], R10 ;  /* 0x0001720a04006986 */ /* 0x0001e2000c101524 */
[----:B------:R-:W-:-:S02]  /*12c70*/  ISETP.GT.AND P0, PT, R0, 0xc1, P3 ;  /* 0x000000c10000780c */ /* 0x000fc40001f04270 */
[----:B------:R-:W-:Y:S01]  /*12c80*/  F2FP.BF16.F32.PACK_AB R9, RZ, R3 ;  /* 0x00000003ff09723e */ /* 0x000fe200000010ff */
[----:B------:R1:W-:Y:S01]  /*12c90*/  @P1 STG.E.U16 desc[UR36][R6.64+0x170], R11 ;  /* 0x0001700b06001986 */ /* 0x0003e2000c101524 */
[-C--:B------:R-:W-:Y:S01]  /*12ca0*/  FMUL R3, R174, R2.reuse ;  /* 0x00000002ae037220 */ /* 0x080fe20000400000 */
[----:B------:R-:W-:Y:S02]  /*12cb0*/  ISETP.GT.AND P1, PT, R0, 0xc0, P2 ;  /* 0x000000c00000780c */ /* 0x000fe40001724270 */
        /* <DEDUP_REMOVED lines=40> */
[C---:B------:R-:W-:Y:S01]  /*12f40*/  ISETP.GT.AND P0, PT, R0.reuse, 0xd0, P2 ;  /* 0x000000d00000780c */ /* 0x040fe20001704270 */
        /* <DEDUP_REMOVED lines=11> */
[----:B------:R-:W-:Y:S01]  /*13000*/  ISETP.GT.AND P5, PT, R0, 0xd9, P3 ;  /* 0x000000d90000780c */ /* 0x000fe20001fa4270 */
[----:B------:R-:W-:Y:S01]  /*13010*/  FMUL R8, R164, R2 ;  /* 0x00000002a4087220 */ /* 0x000fe20000400000 */
[----:B------:R-:W-:Y:S01]  /*13020*/  @P0 STG.E.U16 desc[UR36][R6.64+0x1a0], R14 ;  /* 0x0001a00e06000986 */ /* 0x000fe2000c101524 */
[----:B------:R-:W-:-:S03]  /*13030*/  ISETP.GT.AND P0, PT, R0, 0xd8, P2 ;  /* 0x000000d80000780c */ /* 0x000fc60001704270 */
[----:B------:R0:W-:Y:S01]  /*13040*/  @P1 STG.E.U16 desc[UR36][R6.64+0x1a2], R9 ;  /* 0x0001a20906001986 */ /* 0x0001e2000c101524 */
[----:B------:R-:W-:Y:S02]  /*13050*/  F2FP.BF16.F32.PACK_AB R8, RZ, R8 ;  /* 0x00000008ff08723e */ /* 0x000fe400000010ff */
[----:B------:R-:W-:Y:S02]  /*13060*/  ISETP.GT.AND P1, PT, R0, 0xd9, P2 ;  /* 0x000000d90000780c */ /* 0x000fe40001724270 */
        /* <DEDUP_REMOVED lines=16> */
[----:B------:R1:W-:Y:S01]  /*13170*/  @P1 STG.E.U16 desc[UR36][R6.64+0x1b2], R10 ;  /* 0x0001b20a06001986 */ /* 0x0003e2000c101524 */
[C---:B------:R-:W-:Y:S02]  /*13180*/  ISETP.GT.AND P1, PT, R0.reuse, 0xe0, P2 ;  /* 0x000000e00000780c */ /* 0x040fe40001724270 */
[----:B------:R-:W-:Y:S02]  /*13190*/  ISETP.GT.AND P0, PT, R0, 0xe1, P2 ;  /* 0x000000e10000780c */ /* 0x000fe40001704270 */
[----:B0-----:R-:W-:Y:S02]  /*131a0*/  PRMT R12, R8, 0x7610, R12 ;  /* 0x00007610080c7816 */ /* 0x001fe4000000000c */
[----:B------:R-:W-:Y:S01]  /*131b0*/  F2FP.BF16.F32.PACK_AB R8, RZ, R3 ;  /* 0x00000003ff08723e */ /* 0x000fe200000010ff */
[----:B------:R-:W-:Y:S01]  /*131c0*/  FMUL R3, R157, R2 ;  /* 0x000000029d037220 */ /* 0x000fe20000400000 */
[----:B------:R0:W-:Y:S01]  /*131d0*/  @P4 STG.E.U16 desc[UR36][R4.64+0x1c0], R11 ;  /* 0x0001c00b04004986 */ /* 0x0001e2000c101524 */
[----:B-1----:R-:W-:-:S02]  /*131e0*/  PRMT R10, R9, 0x7610, R10 ;  /* 0x00007610090a7816 */ /* 0x002fc4000000000a */
[----:B------:R-:W-:Y:S01]  /*131f0*/  PRMT R13, R8, 0x7610, R13 ;  /* 0x00007610080d7816 */ /* 0x000fe2000000000d */
[----:B------:R-:W-:Y:S01]  /*13200*/  @P5 STG.E.U16 desc[UR36][R4.64+0x1c2], R12 ;  /* 0x0001c20c04005986 */ /* 0x000fe2000c101524 */
[-C--:B------:R-:W-:Y:S01]  /*13210*/  FMUL R8, R156, R2.reuse ;  /* 0x000000029c087220 */ /* 0x080fe20000400000 */
[C---:B------:R-:W-:Y:S02]  /*13220*/  ISETP.GT.AND P4, PT, R0.reuse, 0xe8, P3 ;  /* 0x000000e80000780c */ /* 0x040fe40001f84270 */
[----:B------:R-:W-:Y:S01]  /*13230*/  F2FP.BF16.F32.PACK_AB R9, RZ, R3 ;  /* 0x00000003ff09723e */ /* 0x000fe200000010ff */
[----:B------:R-:W-:Y:S01]  /*13240*/  FMUL R3, R155, R2 ;  /* 0x000000029b037220 */ /* 0x000fe20000400000 */
[C---:B------:R-:W-:Y:S02]  /*13250*/  ISETP.GT.AND P5, PT, R0.reuse, 0xe9, P3 ;  /* 0x000000e90000780c */ /* 0x040fe40001fa4270 */
[----:B------:R-:W-:Y:S02]  /*13260*/  ISETP.GT.AND P6, PT, R0, 0xe8, P2 ;  /* 0x000000e80000780c */ /* 0x000fe400017c4270 */
[----:B------:R-:W-:Y:S01]  /*13270*/  F2FP.BF16.F32.PACK_AB R8, RZ, R8 ;  /* 0x00000008ff08723e */ /* 0x000fe200000010ff */
[----:B------:R1:W-:Y:S01]  /*13280*/  @P1 STG.E.U16 desc[UR36][R6.64+0x1c0], R10 ;  /* 0x0001c00a06001986 */ /* 0x0003e2000c101524 */
[----:B------:R-:W-:-:S02]  /*13290*/  F2FP.BF16.F32.PACK_AB R3, RZ, R3 ;  /* 0x00000003ff03723e */ /* 0x000fc400000010ff */
[C---:B------:R-:W-:Y:S01]  /*132a0*/  ISETP.GT.AND P1, PT, R17.reuse, 0x80, PT ;  /* 0x000000801100780c */ /* 0x040fe20003f24270 */
[----:B------:R2:W-:Y:S01]  /*132b0*/  @P0 STG.E.U16 desc[UR36][R6.64+0x1c2], R13 ;  /* 0x0001c20d06000986 */ /* 0x0005e2000c101524 */
[----:B------:R-:W-:Y:S02]  /*132c0*/  ISETP.GT.AND P0, PT, R17, 0x88, PT ;  /* 0x000000881100780c */ /* 0x000fe40003f04270 */
[----:B0-----:R-:W-:Y:S02]  /*132d0*/  PRMT R11, R8, 0x7610, R11 ;  /* 0x00007610080b7816 */ /* 0x001fe4000000000b */
[----:B------:R-:W-:Y:S02]  /*132e0*/  PRMT R17, R3, 0x7610, R17 ;  /* 0x0000761003117816 */ /* 0x000fe40000000011 */
[----:B-1----:R-:W-:Y:S01]  /*132f0*/  PRMT R10, R9, 0x7610, R10 ;  /* 0x00007610090a7816 */ /* 0x002fe2000000000a */
[----:B------:R-:W-:-:S04]  /*13300*/  FMUL R3, R154, R2 ;  /* 0x000000029a037220 */ /* 0x000fc80000400000 */
[----:B------:R-:W-:Y:S01]  /*13310*/  @P4 STG.E.U16 desc[UR36][R4.64+0x1d0], R10 ;  /* 0x0001d00a04004986 */ /* 0x000fe2000c101524 */
[----:B------:R-:W-:-:S03]  /*13320*/  ISETP.GT.AND P4, PT, R0, 0xe9, P2 ;  /* 0x000000e90000780c */ /* 0x000fc60001784270 */
[----:B------:R0:W-:Y:S01]  /*13330*/  @P5 STG.E.U16 desc[UR36][R4.64+0x1d2], R11 ;  /* 0x0001d20b04005986 */ /* 0x0001e2000c101524 */
[----:B------:R-:W-:-:S03]  /*13340*/  ISETP.GT.AND P5, PT, R0, 0xf0, P3 ;  /* 0x000000f00000780c */ /* 0x000fc60001fa4270 */
[----:B------:R-:W-:Y:S01]  /*13350*/  @P6 STG.E.U16 desc[UR36][R6.64+0x1d0], R17 ;  /* 0x0001d01106006986 */ /* 0x000fe2000c101524 */
[----:B------:R-:W-:Y:S01]  /*13360*/  ISETP.GT.AND P6, PT, R0, 0xf1, P3 ;  /* 0x000000f10000780c */ /* 0x000fe20001fc4270 */
[-C--:B------:R-:W-:Y:S01]  /*13370*/  FMUL R8, R153, R2.reuse ;  /* 0x0000000299087220 */ /* 0x080fe20000400000 */
[----:B------:R-:W-:Y:S01]  /*13380*/  FMUL R9, R152, R2 ;  /* 0x0000000298097220 */ /* 0x000fe20000400000 */
[----:B--2---:R-:W-:-:S03]  /*13390*/  F2FP.BF16.F32.PACK_AB R13, RZ, R3 ;  /* 0x00000003ff0d723e */ /* 0x004fc600000010ff */
[----:B------:R-:W-:Y:S02]  /*133a0*/  F2FP.BF16.F32.PACK_AB R14, RZ, R8 ;  /* 0x00000008ff0e723e */ /* 0x000fe400000010ff */
[----:B------:R-:W-:Y:S01]  /*133b0*/  F2FP.BF16.F32.PACK_AB R15, RZ, R9 ;  /* 0x00000009ff0f723e */ /* 0x000fe200000010ff */
[----:B------:R-:W-:Y:S01]  /*133c0*/  @P4 STG.E.U16 desc[UR36][R6.64+0x1d2], R13 ;  /* 0x0001d20d06004986 */ /* 0x000fe2000c101524 */
[----:B------:R-:W-:-:S03]  /*133d0*/  ISETP.GT.AND P4, PT, R0, 0xf1, P2 ;  /* 0x000000f10000780c */ /* 0x000fc60001784270 */
[----:B------:R-:W-:Y:S04]  /*133e0*/  @P5 STG.E.U16 desc[UR36][R4.64+0x1e0], R14 ;  /* 0x0001e00e04005986 */ /* 0x000fe8000c101524 */
[----:B------:R-:W-:Y:S01]  /*133f0*/  @P6 STG.E.U16 desc[UR36][R4.64+0x1e2], R15 ;  /* 0x0001e20f04006986 */ /* 0x000fe2000c101524 */
[----:B------:R-:W-:Y:S01]  /*13400*/  ISETP.GT.AND P6, PT, R0, 0xf0, P2 ;  /* 0x000000f00000780c */ /* 0x000fe200017c4270 */
[-C--:B0-----:R-:W-:Y:S01]  /*13410*/  FMUL R11, R23, R2.reuse ;  /* 0x00000002170b7220 */ /* 0x081fe20000400000 */
[----:B------:R-:W-:-:S04]  /*13420*/  FMUL R12, R22, R2 ;  /* 0x00000002160c7220 */ /* 0x000fc80000400000 */
[----:B------:R-:W-:Y:S02]  /*13430*/  F2FP.BF16.F32.PACK_AB R11, RZ, R11 ;  /* 0x0000000bff0b723e */ /* 0x000fe400000010ff */
[----:B------:R-:W-:Y:S02]  /*13440*/  F2FP.BF16.F32.PACK_AB R12, RZ, R12 ;  /* 0x0000000cff0c723e */ /* 0x000fe400000010ff */
[C---:B------:R-:W-:Y:S02]  /*13450*/  ISETP.GT.AND P5, PT, R0.reuse, 0xf8, P3 ;  /* 0x000000f80000780c */ /* 0x040fe40001fa4270 */
[----:B------:R-:W-:Y:S01]  /*13460*/  ISETP.GT.AND P3, PT, R0, 0xf9, P3 ;  /* 0x000000f90000780c */ /* 0x000fe20001f64270 */
[----:B------:R-:W-:Y:S01]  /*13470*/  @P6 STG.E.U16 desc[UR36][R6.64+0x1e0], R11 ;  /* 0x0001e00b06006986 */ /* 0x000fe2000c101524 */
[----:B------:R-:W-:-:S03]  /*13480*/  FMUL R10, R21, R2 ;  /* 0x00000002150a7220 */ /* 0x000fc60000400000 */
[----:B------:R0:W-:Y:S01]  /*13490*/  @P4 STG.E.U16 desc[UR36][R6.64+0x1e2], R12 ;  /* 0x0001e20c06004986 */ /* 0x0001e2000c101524 */
[----:B------:R-:W-:Y:S01]  /*134a0*/  ISETP.GT.AND P4, PT, R0, 0xf8, P2 ;  /* 0x000000f80000780c */ /* 0x000fe20001784270 */
[-C--:B------:R-:W-:Y:S01]  /*134b0*/  FMUL R9, R20, R2.reuse ;  /* 0x0000000214097220 */ /* 0x080fe20000400000 */
[-C--:B------:R-:W-:Y:S01]  /*134c0*/  FMUL R8, R18, R2.reuse ;  /* 0x0000000212087220 */ /* 0x080fe20000400000 */
[----:B------:R-:W-:Y:S01]  /*134d0*/  FMUL R3, R19, R2 ;  /* 0x0000000213037220 */ /* 0x000fe20000400000 */
[----:B------:R-:W-:Y:S02]  /*134e0*/  F2FP.BF16.F32.PACK_AB R10, RZ, R10 ;  /* 0x0000000aff0a723e */ /* 0x000fe400000010ff */
[----:B------:R-:W-:Y:S02]  /*134f0*/  ISETP.GT.AND P2, PT, R0, 0xf9, P2 ;  /* 0x000000f90000780c */ /* 0x000fe40001744270 */
[----:B------:R-:W-:Y:S02]  /*13500*/  F2FP.BF16.F32.PACK_AB R9, RZ, R9 ;  /* 0x00000009ff09723e */ /* 0x000fe400000010ff */
[----:B------:R-:W-:-:S02]  /*13510*/  F2FP.BF16.F32.PACK_AB R8, RZ, R8 ;  /* 0x00000008ff08723e */ /* 0x000fc400000010ff */
[----:B------:R-:W-:Y:S01]  /*13520*/  F2FP.BF16.F32.PACK_AB R3, RZ, R3 ;  /* 0x00000003ff03723e */ /* 0x000fe200000010ff */
[----:B------:R-:W-:Y:S01]  /*13530*/  @P5 STG.E.U16 desc[UR36][R4.64+0x1f0], R10 ;  /* 0x0001f00a04005986 */ /* 0x000fe2000c101524 */
[----:B0-----:R-:W-:Y:S01]  /*13540*/  PRMT R12, R8, 0x7610, R12 ;  /* 0x00007610080c7816 */ /* 0x001fe2000000000c */
[----:B------:R-:W-:Y:S01]  /*13550*/  @P4 IMAD.MOV.U32 R8, RZ, RZ, R6 ;  /* 0x000000ffff084224 */ /* 0x000fe200078e0006 */
[----:B------:R-:W-:Y:S01]  /*13560*/  PRMT R11, R3, 0x7610, R11 ;  /* 0x00007610030b7816 */ /* 0x000fe2000000000b */
[----:B------:R0:W-:Y:S01]  /*13570*/  @P3 STG.E.U16 desc[UR36][R4.64+0x1f2], R9 ;  /* 0x0001f20904003986 */ /* 0x0001e2000c101524 */
[----:B------:R-:W-:Y:S02]  /*13580*/  USHF.L.U32 UR12, UR8, 0x8, URZ ;  /* 0x00000008080c7899 */ /* 0x000fe4000800063f */
[----:B------:R-:W-:Y:S01]  /*13590*/  USHF.L.U64.HI UR11, UR8, 0x8, UR9 ;  /* 0x00000008080b7899 */ /* 0x000fe20008010209 */
[----:B0-----:R-:W-:-:S03]  /*135a0*/  @P4 MOV R9, R7 ;  /* 0x0000000700094202 */ /* 0x001fc60000000f00 */
[----:B------:R-:W-:Y:S02]  /*135b0*/  IMAD.U32 R3, RZ, RZ, UR12 ;  /* 0x0000000cff037e24 */ /* 0x000fe4000f8e00ff */
[----:B------:R0:W-:Y:S01]  /*135c0*/  @P4 STG.E.U16 desc[UR36][R8.64+0x1f0], R11 ;  /* 0x0001f00b08004986 */ /* 0x0001e2000c101524 */
[C---:B------:R-:W-:Y:S02]  /*135d0*/  ISETP.GT.AND P3, PT, R0.reuse, RZ, P1 ;  /* 0x000000ff0000720c */ /* 0x040fe40000f64270 */
[----:B------:R-:W-:Y:S01]  /*135e0*/  ISETP.GT.AND P4, PT, R0, 0x1, P1 ;  /* 0x000000010000780c */ /* 0x000fe20000f84270 */
[-C--:B------:R-:W-:Y:S01]  /*135f0*/  FMUL R24, R24, R2.reuse ;  /* 0x0000000218187220 */ /* 0x080fe20000400000 */
[----:B------:R-:W-:Y:S01]  /*13600*/  FMUL R25, R25, R2 ;  /* 0x0000000219197220 */ /* 0x000fe20000400000 */
[----:B0-----:R-:W-:Y:S02]  /*13610*/  @P2 IMAD.MOV.U32 R8, RZ, RZ, R6 ;  /* 0x000000ffff082224 */ /* 0x001fe400078e0006 */
[----:B------:R-:W-:-:S02]  /*13620*/  @P2 IMAD.MOV.U32 R9, RZ, RZ, R7 ;  /* 0x000000ffff092224 */ /* 0x000fc400078e0007 */
[----:B------:R-:W-:-:S03]  /*13630*/  IMAD.U32 R7, RZ, RZ, UR11 ;  /* 0x0000000bff077e24 */ /* 0x000fc6000f8e00ff */
[----:B------:R0:W-:Y:S01]  /*13640*/  @P2 STG.E.U16 desc[UR36][R8.64+0x1f2], R12 ;  /* 0x0001f20c08002986 */ /* 0x0001e2000c101524 */
[C---:B------:R-:W-:Y:S02]  /*13650*/  IADD3 R6, P2, P6, R4.reuse, UR5, R3 ;  /* 0x0000000504067c10 */ /* 0x040fe4000fe5e003 */
[----:B------:R-:W-:Y:S02]  /*13660*/  IADD3 R4, P5, R4, UR12, RZ ;  /* 0x0000000c04047c10 */ /* 0x000fe4000ffbe0ff */
[C---:B------:R-:W-:Y:S02]  /*13670*/  IADD3.X R7, R5.reuse, UR4, R7, P2, P6 ;  /* 0x0000000405077c10 */ /* 0x040fe400097ec407 */
[----:B------:R-:W-:Y:S02]  /*13680*/  F2FP.BF16.F32.PACK_AB R24, RZ, R24 ;  /* 0x00000018ff18723e */ /* 0x000fe400000010ff */
[----:B------:R-:W-:Y:S02]  /*13690*/  IADD3.X R5, R5, UR11, RZ, P5, !PT ;  /* 0x0000000b05057c10 */ /* 0x000fe4000affe4ff */
[----:B------:R-:W-:-:S02]  /*136a0*/  F2FP.BF16.F32.PACK_AB R25, RZ, R25 ;  /* 0x00000019ff19723e */ /* 0x000fc400000010ff */
[C---:B------:R-:W-:Y:S01]  /*136b0*/  ISETP.GT.AND P2, PT, R0.reuse, RZ, P0 ;  /* 0x000000ff0000720c */ /* 0x040fe20000744270 */
[----:B------:R-:W-:Y:S01]  /*136c0*/  @P3 STG.E.U16 desc[UR36][R4.64], R24 ;  /* 0x0000001804003986 */ /* 0x000fe2000c101524 */
[----:B------:R-:W-:Y:S01]  /*136d0*/  ISETP.GT.AND P3, PT, R0, 0x1, P0 ;  /* 0x000000010000780c */ /* 0x000fe20000764270 */
[-C--:B------:R-:W-:Y:S02]  /*136e0*/  FMUL R26, R26, R2.reuse ;  /* 0x000000021a1a7220 */ /* 0x080fe40000400000 */
[----:B------:R-:W-:Y:S01]  /*136f0*/  @P4 STG.E.U16 desc[UR36][R4.64+0x2], R25 ;  /* 0x0000021904004986 */ /* 0x000fe2000c101524 */
[----:B------:R-:W-:Y:S01]  /*13700*/  ISETP.GT.AND P4, PT, R0, 0x8, P1 ;  /* 0x000000080000780c */ /* 0x000fe20000f84270 */
[-C--:B------:R-:W-:Y:S01]  /*13710*/  FMUL R27, R27, R2.reuse ;  /* 0x000000021b1b7220 */ /* 0x080fe20000400000 */
[----:B0-----:R-:W-:Y:S01]  /*13720*/  IADD3 R8, P5, R4, UR5, RZ ;  /* 0x0000000504087c10 */ /* 0x001fe2000ffbe0ff */
[----:B------:R-:W-:Y:S01]  /*13730*/  FMUL R28, R28, R2 ;  /* 0x000000021c1c7220 */ /* 0x000fe20000400000 */
[----:B------:R-:W-:-:S02]  /*13740*/  F2FP.BF16.F32.PACK_AB R26, RZ, R26 ;  /* 0x0000001aff1a723e */ /* 0x000fc400000010ff */
[----:B------:R-:W-:Y:S02]  /*13750*/  IADD3.X R9, R5, UR4, RZ, P5, !PT ;  /* 0x0000000405097c10 */ /* 0x000fe4000affe4ff */
[----:B------:R-:W-:Y:S02]  /*13760*/  F2FP.BF16.F32.PACK_AB R27, RZ, R27 ;  /* 0x0000001bff1b723e */ /* 0x000fe400000010ff */
[----:B------:R-:W-:Y:S01]  /*13770*/  F2FP.BF16.F32.PACK_AB R28, RZ, R28 ;  /* 0x0000001cff1c723e */ /* 0x000fe200000010ff */
[----:B------:R-:W-:Y:S01]  /*13780*/  @P2 STG.E.U16 desc[UR36][R8.64], R26 ;  /* 0x0000001a08002986 */ /* 0x000fe2000c101524 */
[C---:B------:R-:W-:Y:S02]  /*13790*/  ISETP.GT.AND P5, PT, R0.reuse, 0x9, P1 ;  /* 0x000000090000780c */ /* 0x040fe40000fa4270 */
[C---:B------:R-:W-:Y:S01]  /*137a0*/  ISETP.GT.AND P2, PT, R0.reuse, 0x8, P0 ;  /* 0x000000080000780c */ /* 0x040fe20000744270 */
[----:B------:R-:W-:Y:S01]  /*137b0*/  @P3 STG.E.U16 desc[UR36][R8.64+0x2], R27 ;  /* 0x0000021b08003986 */ /* 0x000fe2000c101524 */
[-C--:B------:R-:W-:Y:S01]  /*137c0*/  FMUL R29, R29, R2.reuse ;  /* 0x000000021d1d7220 */ /* 0x080fe20000400000 */
[----:B------:R-:W-:Y:S01]  /*137d0*/  ISETP.GT.AND P3, PT, R0, 0x9, P0 ;  /* 0x000000090000780c */ /* 0x000fe20000764270 */
[-C--:B------:R-:W-:Y:S01]  /*137e0*/  FMUL R30, R30, R2.reuse ;  /* 0x000000021e1e7220 */ /* 0x080fe20000400000 */
[----:B------:R-:W-:Y:S01]  /*137f0*/  @P4 STG.E.U16 desc[UR36][R4.64+0x10], R28 ;  /* 0x0000101c04004986 */ /* 0x000fe2000c101524 */
[----:B------:R-:W-:Y:S01]  /*13800*/  ISETP.GT.AND P4, PT, R0, 0x10, P1 ;  /* 0x000000100000780c */ /* 0x000fe20000f84270 */
[-C--:B------:R-:W-:Y:S01]  /*13810*/  FMUL R31, R31, R2.reuse ;  /* 0x000000021f1f7220 */ /* 0x080fe20000400000 */
[----:B------:R-:W-:Y:S01]  /*13820*/  IADD3 R10, P6, R4, UR5, RZ ;  /* 0x00000005040a7c10 */ /* 0x000fe2000ffde0ff */
[----:B------:R-:W-:Y:S01]  /*13830*/  FMUL R32, R32, R2 ;  /* 0x0000000220207220 */ /* 0x000fe20000400000 */
[----:B------:R-:W-:-:S02]  /*13840*/  F2FP.BF16.F32.PACK_AB R29, RZ, R29 ;  /* 0x0000001dff1d723e */ /* 0x000fc400000010ff */
[----:B------:R-:W-:Y:S02]  /*13850*/  F2FP.BF16.F32.PACK_AB R30, RZ, R30 ;  /* 0x0000001eff1e723e */ /* 0x000fe400000010ff */
[----:B------:R-:W-:Y:S02]  /*13860*/  IADD3.X R11, R5, UR4, RZ, P6, !PT ;  /* 0x00000004050b7c10 */ /* 0x000fe4000b7fe4ff */
[----:B------:R-:W-:Y:S01]  /*13870*/  F2FP.BF16.F32.PACK_AB R31, RZ, R31 ;  /* 0x0000001fff1f723e */ /* 0x000fe200000010ff */
[----:B------:R-:W-:Y:S01]  /*13880*/  @P5 STG.E.U16 desc[UR36][R4.64+0x12], R29 ;  /* 0x0000121d04005986 */ /* 0x000fe2000c101524 */
[----:B------:R-:W-:Y:S02]  /*13890*/  F2FP.BF16.F32.PACK_AB R32, RZ, R32 ;  /* 0x00000020ff20723e */ /* 0x000fe400000010ff */
[C---:B------:R-:W-:Y:S01]  /*138a0*/  ISETP.GT.AND P5, PT, R0.reuse, 0x11, P1 ;  /* 0x000000110000780c */ /* 0x040fe20000fa4270 */
[----:B------:R-:W-:Y:S01]  /*138b0*/  @P2 STG.E.U16 desc[UR36][R10.64+0x10], R30 ;  /* 0x0000101e0a002986 */ /* 0x000fe2000c101524 */
[----:B------:R-:W-:Y:S01]  /*138c0*/  ISETP.GT.AND P2, PT, R0, 0x10, P0 ;  /* 0x000000100000780c */ /* 0x000fe20000744270 */
[----:B------:R-:W-:-:S02]  /*138d0*/  FMUL R33, R33, R2 ;  /* 0x0000000221217220 */ /* 0x000fc40000400000 */
[----:B------:R-:W-:Y:S01]  /*138e0*/  @P3 STG.E.U16 desc[UR36][R6.64+0x12], R31 ;  /* 0x0000121f06003986 */ /* 0x000fe2000c101524 */
[----:B------:R-:W-:Y:S01]  /*138f0*/  ISETP.GT.AND P3, PT, R0, 0x11, P0 ;  /* 0x000000110000780c */ /* 0x000fe20000764270 */
[-C--:B------:R-:W-:Y:S02]  /*13900*/  FMUL R34, R34, R2.reuse ;  /* 0x0000000222227220 */ /* 0x080fe40000400000 */
[----:B------:R-:W-:Y:S01]  /*13910*/  @P4 STG.E.U16 desc[UR36][R4.64+0x20], R32 ;  /* 0x0000202004004986 */ /* 0x000fe2000c101524 */
[----:B------:R-:W-:Y:S01]  /*13920*/  ISETP.GT.AND P4, PT, R0, 0x18, P1 ;  /* 0x000000180000780c */ /* 0x000fe20000f84270 */
[-C--:B------:R-:W-:Y:S01]  /*13930*/  FMUL R35, R35, R2.reuse ;  /* 0x0000000223237220 */ /* 0x080fe20000400000 */
[----:B------:R-:W-:Y:S01]  /*13940*/  FMUL R36, R36, R2 ;  /* 0x0000000224247220 */ /* 0x000fe20000400000 */
[----:B------:R-:W-:Y:S02]  /*13950*/  F2FP.BF16.F32.PACK_AB R33, RZ, R33 ;  /* 0x00000021ff21723e */ /* 0x000fe400000010ff */
[----:B------:R-:W-:-:S02]  /*13960*/  F2FP.BF16.F32.PACK_AB R34, RZ, R34 ;  /* 0x00000022ff22723e */ /* 0x000fc400000010ff */
[----:B------:R-:W-:Y:S01]  /*13970*/  F2FP.BF16.F32.PACK_AB R35, RZ, R35 ;  /* 0x00000023ff23723e */ /* 0x000fe200000010ff */
[----:B------:R-:W-:Y:S01]  /*13980*/  @P5 STG.E.U16 desc[UR36][R4.64+0x22], R33 ;  /* 0x0000222104005986 */ /* 0x000fe2000c101524 */
[----:B------:R-:W-:Y:S02]  /*13990*/  F2FP.BF16.F32.PACK_AB R36, RZ, R36 ;  /* 0x00000024ff24723e */ /* 0x000fe400000010ff */
[C---:B------:R-:W-:Y:S01]  /*139a0*/  ISETP.GT.AND P5, PT, R0.reuse, 0x19, P1 ;  /* 0x000000190000780c */ /* 0x040fe20000fa4270 */
[----:B------:R-:W-:Y:S01]  /*139b0*/  @P2 STG.E.U16 desc[UR36][R6.64+0x20], R34 ;  /* 0x0000202206002986 */ /* 0x000fe2000c101524 */
[C---:B------:R-:W-:Y:S01]  /*139c0*/  ISETP.GT.AND P2, PT, R0.reuse, 0x18, P0 ;  /* 0x000000180000780c */ /* 0x040fe20000744270 */
[-C--:B------:R-:W-:Y:S02]  /*139d0*/  FMUL R37, R37, R2.reuse ;  /* 0x0000000225257220 */ /* 0x080fe40000400000 */
[----:B------:R-:W-:Y:S01]  /*139e0*/  @P3 STG.E.U16 desc[UR36][R6.64+0x22], R35 ;  /* 0x0000222306003986 */ /* 0x000fe2000c101524 */
[----:B------:R-:W-:Y:S01]  /*139f0*/  ISETP.GT.AND P3, PT, R0, 0x19, P0 ;  /* 0x000000190000780c */ /* 0x000fe20000764270 */
[----:B------:R-:W-:-:S02]  /*13a00*/  FMUL R38, R38, R2 ;  /* 0x0000000226267220 */ /* 0x000fc40000400000 */
[----:B------:R-:W-:Y:S01]  /*13a10*/  @P4 STG.E.U16 desc[UR36][R4.64+0x30], R36 ;  /* 0x0000302404004986 */ /* 0x000fe2000c101524 */
[----:B------:R-:W-:Y:S01]  /*13a20*/  ISETP.GT.AND P4, PT, R0, 0x20, P1 ;  /* 0x000000200000780c */ /* 0x000fe20000f84270 */
[-C--:B------:R-:W-:Y:S01]  /*13a30*/  FMUL R39, R39, R2.reuse ;  /* 0x0000000227277220 */ /* 0x080fe20000400000 */
[----:B------:R-:W-:Y:S01]  /*13a40*/  FMUL R40, R40, R2 ;  /* 0x0000000228287220 */ /* 0x000fe20000400000 */
[----:B------:R-:W-:Y:S02]  /*13a50*/  F2FP.BF16.F32.PACK_AB R37, RZ, R37 ;  /* 0x00000025ff25723e */ /* 0x000fe400000010ff */
[----:B------:R-:W-:Y:S02]  /*13a60*/  F2FP.BF16.F32.PACK_AB R38, RZ, R38 ;  /* 0x00000026ff26723e */ /* 0x000fe400000010ff */
[----:B------:R-:W-:Y:S01]  /*13a70*/  F2FP.BF16.F32.PACK_AB R39, RZ, R39 ;  /* 0x00000027ff27723e */ /* 0x000fe200000010ff */
[----:B------:R-:W-:Y:S01]  /*13a80*/  @P5 STG.E.U16 desc[UR36][R4.64+0x32], R37 ;  /* 0x0000322504005986 */ /* 0x000fe2000c101524 */
[----:B------:R-:W-:-:S02]  /*13a90*/  F2FP.BF16.F32.PACK_AB R40, RZ, R40 ;  /* 0x00000028ff28723e */ /* 0x000fc400000010ff */
[C---:B------:R-:W-:Y:S01]  /*13aa0*/  ISETP.GT.AND P5, PT, R0.reuse, 0x21, P1 ;  /* 0x000000210000780c */ /* 0x040fe20000fa4270 */
[----:B------:R-:W-:Y:S01]  /*13ab0*/  @P2 STG.E.U16 desc[UR36][R6.64+0x30], R38 ;  /* 0x0000302606002986 */ /* 0x000fe2000c101524 */
[C---:B------:R-:W-:Y:S01]  /*13ac0*/  ISETP.GT.AND P2, PT, R0.reuse, 0x20, P0 ;  /* 0x000000200000780c */ /* 0x040fe20000744270 */
[-C--:B------:R-:W-:Y:S02]  /*13ad0*/  FMUL R41, R41, R2.reuse ;  /* 0x0000000229297220 */ /* 0x080fe40000400000 */
[----:B------:R-:W-:Y:S01]  /*13ae0*/  @P3 STG.E.U16 desc[UR36][R6.64+0x32], R39 ;  /* 0x0000322706003986 */ /* 0x000fe2000c101524 */
[----:B------:R-:W-:Y:S01]  /*13af0*/  ISETP.GT.AND P3, PT, R0, 0x21, P0 ;  /* 0x000000210000780c */ /* 0x000fe20000764270 */
[-C--:B------:R-:W-:Y:S02]  /*13b00*/  FMUL R42, R42, R2.reuse ;  /* 0x000000022a2a7220 */ /* 0x080fe40000400000 */
[----:B------:R-:W-:Y:S01]  /*13b10*/  @P4 STG.E.U16 desc[UR36][R4.64+0x40], R40 ;  /* 0x0000402804004986 */ /* 0x000fe2000c101524 */
[----:B------:R-:W-:Y:S01]  /*13b20*/  ISETP.GT.AND P4, PT, R0, 0x28, P1 ;  /* 0x000000280000780c */ /* 0x000fe20000f84270 */
[-C--:B------:R-:W-:Y:S01]  /*13b30*/  FMUL R43, R43, R2.reuse ;  /* 0x000000022b2b7220 */ /* 0x080fe20000400000 */
[----:B------:R-:W-:Y:S01]  /*13b40*/  FMUL R44, R44, R2 ;  /* 0x000000022c2c7220 */ /* 0x000fe20000400000 */
[----:B------:R-:W-:-:S02]  /*13b50*/  F2FP.BF16.F32.PACK_AB R41, RZ, R41 ;  /* 0x00000029ff29723e */ /* 0x000fc400000010ff */
[----:B------:R-:W-:Y:S02]  /*13b60*/  F2FP.BF16.F32.PACK_AB R42, RZ, R42 ;  /* 0x0000002aff2a723e */ /* 0x000fe400000010ff */
        /* <DEDUP_REMOVED lines=357> */
[----:B------:R-:W-:Y:S01]  /*151c0*/  ISETP.GT.AND P2, PT, R0, 0xd8, P0 ;  /* 0x000000d80000780c */ /* 0x000fe20000744270 */
[-C--:B------:R-:W-:Y:S02]  /*151d0*/  FMUL R133, R133, R2.reuse ;  /* 0x0000000285857220 */ /* 0x080fe40000400000 */
[----:B------:R-:W-:Y:S01]  /*151e0*/  @P3 STG.E.U16 desc[UR36][R6.64+0x1a2], R131 ;  /* 0x0001a28306003986 */ /* 0x000fe2000c101524 */
[----:B------:R-:W-:-:S03]  /*151f0*/  FMUL R134, R134, R2 ;  /* 0x0000000286867220 */ /* 0x000fc60000400000 */
[----:B------:R-:W-:Y:S01]  /*15200*/  @P4 STG.E.U16 desc[UR36][R4.64+0x1b0], R132 ;  /* 0x0001b08404004986 */ /* 0x000fe2000c101524 */
[C---:B------:R-:W-:Y:S01]  /*15210*/  ISETP.GT.AND P4, PT, R0.reuse, 0xd9, P0 ;  /* 0x000000d90000780c */ /* 0x040fe20000784270 */
[----:B------:R-:W-:Y:S01]  /*15220*/  FMUL R135, R135, R2 ;  /* 0x0000000287877220 */ /* 0x000fe20000400000 */
[----:B------:R-:W-:Y:S02]  /*15230*/  F2FP.BF16.F32.PACK_AB R133, RZ, R133 ;  /* 0x00000085ff85723e */ /* 0x000fe400000010ff */
[----:B------:R-:W-:Y:S02]  /*15240*/  F2FP.BF16.F32.PACK_AB R134, RZ, R134 ;  /* 0x00000086ff86723e */ /* 0x000fe400000010ff */
[----:B------:R-:W-:Y:S01]  /*15250*/  F2FP.BF16.F32.PACK_AB R135, RZ, R135 ;  /* 0x00000087ff87723e */ /* 0x000fe200000010ff */
[----:B------:R-:W-:Y:S01]  /*15260*/  @P5 STG.E.U16 desc[UR36][R4.64+0x1b2], R133 ;  /* 0x0001b28504005986 */ /* 0x000fe2000c101524 */
[----:B------:R-:W-:-:S03]  /*15270*/  ISETP.GT.AND P5, PT, R0, 0xe0, P1 ;  /* 0x000000e00000780c */ /* 0x000fc60000fa4270 */
[----:B------:R-:W-:Y:S01]  /*15280*/  @P2 STG.E.U16 desc[UR36][R6.64+0x1b0], R134 ;  /* 0x0001b08606002986 */ /* 0x000fe2000c101524 */
[----:B------:R-:W-:Y:S01]  /*15290*/  ISETP.GT.AND P2, PT, R0, 0xe1, P1 ;  /* 0x000000e10000780c */ /* 0x000fe20000f44270 */
[-C--:B------:R-:W-:Y:S01]  /*152a0*/  FMUL R136, R136, R2.reuse ;  /* 0x0000000288887220 */ /* 0x080fe20000400000 */
[C---:B------:R-:W-:Y:S01]  /*152b0*/  ISETP.GT.AND P3, PT, R0.reuse, 0xe0, P0 ;  /* 0x000000e00000780c */ /* 0x040fe20000764270 */
[----:B------:R-:W-:Y:S01]  /*152c0*/  @P4 STG.E.U16 desc[UR36][R6.64+0x1b2], R135 ;  /* 0x0001b28706004986 */ /* 0x000fe2000c101524 */
[-C--:B------:R-:W-:Y:S01]  /*152d0*/  FMUL R137, R137, R2.reuse ;  /* 0x0000000289897220 */ /* 0x080fe20000400000 */
[----:B------:R-:W-:Y:S01]  /*152e0*/  ISETP.GT.AND P4, PT, R0, 0xe1, P0 ;  /* 0x000000e10000780c */ /* 0x000fe20000784270 */
[-C--:B------:R-:W-:Y:S01]  /*152f0*/  FMUL R138, R138, R2.reuse ;  /* 0x000000028a8a7220 */ /* 0x080fe20000400000 */
[----:B------:R-:W-:Y:S01]  /*15300*/  FMUL R139, R139, R2 ;  /* 0x000000028b8b7220 */ /* 0x000fe20000400000 */
[----:B------:R-:W-:Y:S02]  /*15310*/  F2FP.BF16.F32.PACK_AB R136, RZ, R136 ;  /* 0x00000088ff88723e */ /* 0x000fe400000010ff */
[----:B------:R-:W-:-:S02]  /*15320*/  F2FP.BF16.F32.PACK_AB R137, RZ, R137 ;  /* 0x00000089ff89723e */ /* 0x000fc400000010ff */
[----:B------:R-:W-:Y:S02]  /*15330*/  F2FP.BF16.F32.PACK_AB R138, RZ, R138 ;  /* 0x0000008aff8a723e */ /* 0x000fe400000010ff */
[----:B------:R-:W-:Y:S01]  /*15340*/  F2FP.BF16.F32.PACK_AB R139, RZ, R139 ;  /* 0x0000008bff8b723e */ /* 0x000fe200000010ff */
[----:B------:R-:W-:Y:S01]  /*15350*/  @P5 STG.E.U16 desc[UR36][R4.64+0x1c0], R136 ;  /* 0x0001c08804005986 */ /* 0x000fe2000c101524 */
[----:B------:R-:W-:-:S03]  /*15360*/  ISETP.GT.AND P5, PT, R0, 0xe9, P1 ;  /* 0x000000e90000780c */ /* 0x000fc60000fa4270 */
[----:B------:R-:W-:Y:S01]  /*15370*/  @P2 STG.E.U16 desc[UR36][R4.64+0x1c2], R137 ;  /* 0x0001c28904002986 */ /* 0x000fe2000c101524 */
[C---:B------:R-:W-:Y:S02]  /*15380*/  ISETP.GT.AND P2, PT, R0.reuse, 0xe8, P1 ;  /* 0x000000e80000780c */ /* 0x040fe40000f44270 */
[C---:B------:R-:W-:Y:S01]  /*15390*/  ISETP.GT.AND P6, PT, R0.reuse, 0xe8, P0 ;  /* 0x000000e80000780c */ /* 0x040fe200007c4270 */
[----:B------:R-:W-:Y:S01]  /*153a0*/  @P3 STG.E.U16 desc[UR36][R6.64+0x1c0], R138 ;  /* 0x0001c08a06003986 */ /* 0x000fe2000c101524 */
[----:B------:R-:W-:Y:S01]  /*153b0*/  ISETP.GT.AND P3, PT, R0, 0xe9, P0 ;  /* 0x000000e90000780c */ /* 0x000fe20000764270 */
[-C--:B------:R-:W-:Y:S01]  /*153c0*/  FMUL R140, R140, R2.reuse ;  /* 0x000000028c8c7220 */ /* 0x080fe20000400000 */
[-C--:B------:R-:W-:Y:S01]  /*153d0*/  FMUL R141, R141, R2.reuse ;  /* 0x000000028d8d7220 */ /* 0x080fe20000400000 */
[----:B------:R-:W-:Y:S01]  /*153e0*/  @P4 STG.E.U16 desc[UR36][R6.64+0x1c2], R139 ;  /* 0x0001c28b06004986 */ /* 0x000fe2000c101524 */
[----:B------:R-:W-:Y:S01]  /*153f0*/  ISETP.GT.AND P4, PT, R0, 0xf0, P1 ;  /* 0x000000f00000780c */ /* 0x000fe20000f84270 */
[-C--:B------:R-:W-:Y:S01]  /*15400*/  FMUL R142, R142, R2.reuse ;  /* 0x000000028e8e7220 */ /* 0x080fe20000400000 */
[-C--:B------:R-:W-:Y:S01]  /*15410*/  FMUL R143, R143, R2.reuse ;  /* 0x000000028f8f7220 */ /* 0x080fe20000400000 */
[----:B------:R-:W-:Y:S01]  /*15420*/  FMUL R144, R144, R2 ;  /* 0x0000000290907220 */ /* 0x000fe20000400000 */
[----:B------:R-:W-:-:S02]  /*15430*/  F2FP.BF16.F32.PACK_AB R140, RZ, R140 ;  /* 0x0000008cff8c723e */ /* 0x000fc400000010ff */
[----:B------:R-:W-:Y:S02]  /*15440*/  F2FP.BF16.F32.PACK_AB R141, RZ, R141 ;  /* 0x0000008dff8d723e */ /* 0x000fe400000010ff */
[----:B------:R-:W-:Y:S02]  /*15450*/  F2FP.BF16.F32.PACK_AB R142, RZ, R142 ;  /* 0x0000008eff8e723e */ /* 0x000fe400000010ff */
[----:B------:R-:W-:Y:S02]  /*15460*/  F2FP.BF16.F32.PACK_AB R143, RZ, R143 ;  /* 0x0000008fff8f723e */ /* 0x000fe400000010ff */
[----:B------:R-:W-:Y:S01]  /*15470*/  F2FP.BF16.F32.PACK_AB R144, RZ, R144 ;  /* 0x00000090ff90723e */ /* 0x000fe200000010ff */
[----:B------:R-:W-:Y:S01]  /*15480*/  @P2 STG.E.U16 desc[UR36][R4.64+0x1d0], R140 ;  /* 0x0001d08c04002986 */ /* 0x000fe2000c101524 */
[----:B------:R-:W-:-:S03]  /*15490*/  ISETP.GT.AND P2, PT, R0, 0xf1, P1 ;  /* 0x000000f10000780c */ /* 0x000fc60000f44270 */
[----:B------:R-:W-:Y:S01]  /*154a0*/  @P5 STG.E.U16 desc[UR36][R4.64+0x1d2], R141 ;  /* 0x0001d28d04005986 */ /* 0x000fe2000c101524 */
[----:B------:R-:W-:-:S03]  /*154b0*/  ISETP.GT.AND P5, PT, R0, 0xf0, P0 ;  /* 0x000000f00000780c */ /* 0x000fc600007a4270 */
[----:B------:R-:W-:Y:S01]  /*154c0*/  @P6 STG.E.U16 desc[UR36][R6.64+0x1d0], R142 ;  /* 0x0001d08e06006986 */ /* 0x000fe2000c101524 */
[----:B------:R-:W-:-:S03]  /*154d0*/  FMUL R145, R145, R2 ;  /* 0x0000000291917220 */ /* 0x000fc60000400000 */
[----:B------:R-:W-:Y:S01]  /*154e0*/  @P3 STG.E.U16 desc[UR36][R6.64+0x1d2], R143 ;  /* 0x0001d28f06003986 */ /* 0x000fe2000c101524 */
[----:B------:R-:W-:-:S03]  /*154f0*/  ISETP.GT.AND P3, PT, R0, 0xf8, P1 ;  /* 0x000000f80000780c */ /* 0x000fc60000f64270 */
[----:B------:R-:W-:Y:S01]  /*15500*/  @P4 STG.E.U16 desc[UR36][R4.64+0x1e0], R144 ;  /* 0x0001e09004004986 */ /* 0x000fe2000c101524 */
[----:B------:R-:W-:Y:S01]  /*15510*/  ISETP.GT.AND P4, PT, R0, 0xf1, P0 ;  /* 0x000000f10000780c */ /* 0x000fe20000784270 */
[-C--:B------:R-:W-:Y:S01]  /*15520*/  FMUL R146, R146, R2.reuse ;  /* 0x0000000292927220 */ /* 0x080fe20000400000 */
[C---:B------:R-:W-:Y:S01]  /*15530*/  ISETP.GT.AND P1, PT, R0.reuse, 0xf9, P1 ;  /* 0x000000f90000780c */ /* 0x040fe20000f24270 */
[-C--:B------:R-:W-:Y:S01]  /*15540*/  FMUL R147, R147, R2.reuse ;  /* 0x0000000293937220 */ /* 0x080fe20000400000 */
[----:B------:R-:W-:Y:S01]  /*15550*/  ISETP.GT.AND P6, PT, R0, 0xf8, P0 ;  /* 0x000000f80000780c */ /* 0x000fe200007c4270 */
[-C--:B------:R-:W-:Y:S01]  /*15560*/  FMUL R148, R148, R2.reuse ;  /* 0x0000000294947220 */ /* 0x080fe20000400000 */
[----:B------:R-:W-:Y:S01]  /*15570*/  FMUL R149, R149, R2 ;  /* 0x0000000295957220 */ /* 0x000fe20000400000 */
[----:B------:R-:W-:Y:S02]  /*15580*/  F2FP.BF16.F32.PACK_AB R145, RZ, R145 ;  /* 0x00000091ff91723e */ /* 0x000fe400000010ff */
[----:B------:R-:W-:-:S02]  /*15590*/  F2FP.BF16.F32.PACK_AB R146, RZ, R146 ;  /* 0x00000092ff92723e */ /* 0x000fc400000010ff */
[----:B------:R-:W-:Y:S02]  /*155a0*/  ISETP.GT.AND P0, PT, R0, 0xf9, P0 ;  /* 0x000000f90000780c */ /* 0x000fe40000704270 */
[----:B------:R-:W-:Y:S01]  /*155b0*/  F2FP.BF16.F32.PACK_AB R147, RZ, R147 ;  /* 0x00000093ff93723e */ /* 0x000fe200000010ff */
[----:B------:R-:W-:Y:S01]  /*155c0*/  FMUL R150, R150, R2 ;  /* 0x0000000296967220 */ /* 0x000fe20000400000 */
[----:B------:R-:W-:Y:S02]  /*155d0*/  F2FP.BF16.F32.PACK_AB R148, RZ, R148 ;  /* 0x00000094ff94723e */ /* 0x000fe400000010ff */
[----:B------:R-:W-:Y:S01]  /*155e0*/  F2FP.BF16.F32.PACK_AB R149, RZ, R149 ;  /* 0x00000095ff95723e */ /* 0x000fe200000010ff */
[----:B------:R-:W-:Y:S01]  /*155f0*/  FMUL R151, R151, R2 ;  /* 0x0000000297977220 */ /* 0x000fe20000400000 */
[----:B------:R-:W-:Y:S01]  /*15600*/  @P2 STG.E.U16 desc[UR36][R4.64+0x1e2], R145 ;  /* 0x0001e29104002986 */ /* 0x000fe2000c101524 */
[----:B------:R-:W-:-:S03]  /*15610*/  F2FP.BF16.F32.PACK_AB R150, RZ, R150 ;  /* 0x00000096ff96723e */ /* 0x000fc600000010ff */
[----:B------:R-:W-:Y:S01]  /*15620*/  @P5 STG.E.U16 desc[UR36][R6.64+0x1e0], R146 ;  /* 0x0001e09206005986 */ /* 0x000fe2000c101524 */
[----:B------:R-:W-:-:S03]  /*15630*/  F2FP.BF16.F32.PACK_AB R151, RZ, R151 ;  /* 0x00000097ff97723e */ /* 0x000fc600000010ff */
[----:B------:R-:W-:Y:S04]  /*15640*/  @P4 STG.E.U16 desc[UR36][R6.64+0x1e2], R147 ;  /* 0x0001e29306004986 */ /* 0x000fe8000c101524 */
[----:B------:R-:W-:Y:S04]  /*15650*/  @P3 STG.E.U16 desc[UR36][R4.64+0x1f0], R148 ;  /* 0x0001f09404003986 */ /* 0x000fe8000c101524 */
[----:B------:R0:W-:Y:S02]  /*15660*/  @P1 STG.E.U16 desc[UR36][R4.64+0x1f2], R149 ;  /* 0x0001f29504001986 */ /* 0x0001e4000c101524 */
[----:B0-----:R-:W-:-:S02]  /*15670*/  @P6 IMAD.MOV.U32 R4, RZ, RZ, R6 ;  /* 0x000000ffff046224 */ /* 0x001fc400078e0006 */
[----:B------:R-:W-:-:S05]  /*15680*/  @P6 IMAD.MOV.U32 R5, RZ, RZ, R7 ;  /* 0x000000ffff056224 */ /* 0x000fca00078e0007 */
[----:B------:R0:W-:Y:S04]  /*15690*/  @P6 STG.E.U16 desc[UR36][R4.64+0x1f0], R150 ;  /* 0x0001f09604006986 */ /* 0x0001e8000c101524 */
[----:B------:R0:W-:Y:S02]  /*156a0*/  @P0 STG.E.U16 desc[UR36][R6.64+0x1f2], R151 ;  /* 0x0001f29706000986 */ /* 0x0001e4000c101524 */
.L_x_536:
[----:B------:R-:W-:Y:S05]  /*156b0*/  BSYNC B0 ;  /* 0x0000000000007941 */ /* 0x000fea0003800000 */
.L_x_28:
[----:B0-----:R-:W2:Y:S04]  /*156c0*/  LDL.LU R5, [R1+0x200] ;  /* 0x0002000001057983 */ /* 0x001ea80000300800 */
[----:B------:R-:W2:Y:S01]  /*156d0*/  LDL.LU R4, [R1+0x204] ;  /* 0x0002040001047983 */ /* 0x000ea20000300800 */
[----:B------:R-:W-:Y:S01]  /*156e0*/  ULDC UR4, c[0x0][0xc] ;  /* 0x0000030000047ab9 */ /* 0x000fe20000000800 */
[----:B------:R-:W-:Y:S01]  /*156f0*/  ULDC UR5, c[0x0][0x10] ;  /* 0x0000040000057ab9 */ /* 0x000fe20000000800 */
[----:B-----5:R-:W2:Y:S01]  /*15700*/  LDC R3, c[0x0][0x14] ;  /* 0x00000500ff037b82 */ /* 0x020ea20000000800 */
[----:B------:R-:W-:Y:S01]  /*15710*/  UIMAD.WIDE.U32 UR4, UR4, UR5, URZ ;  /* 0x00000005040472a5 */ /* 0x000fe2000f8e003f */
[----:B----4-:R-:W-:Y:S01]  /*15720*/  PRMT R0, RZ, 0x7610, R0 ;  /* 0x00007610ff007816 */ /* 0x010fe20000000000 */
[----:B------:R-:W-:Y:S01]  /*15730*/  UMOV UR42, 0xffffffff ;  /* 0xffffffff002a7882 */ /* 0x000fe20000000000 */
[----:B------:R-:W-:-:S03]  /*15740*/  UMOV UR43, 0xffffffff ;  /* 0xffffffff002b7882 */ /* 0x000fc60000000000 */
[----:B--2---:R-:W-:-:S04]  /*15750*/  IMAD.WIDE.U32 R4, R3, UR4, R4 ;  /* 0x0000000403047c25 */ /* 0x004fc8000f8e0004 */
[----:B------:R-:W-:Y:S01]  /*15760*/  IMAD R3, R3, UR5, RZ ;  /* 0x0000000503037c24 */ /* 0x000fe2000f8e02ff */
[----:B------:R-:W-:Y:S01]  /*15770*/  MOV R7, R4 ;  /* 0x0000000400077202 */ /* 0x000fe20000000f00 */
[----:B------:R-:W-:Y:S02]  /*15780*/  ULDC.64 UR4, c[0x0][0x650] ;  /* 0x0001940000047ab9 */ /* 0x000fe40000000a00 */
[----:B------:R-:W-:Y:S01]  /*15790*/  IMAD.IADD R6, R5, 0x1, R3 ;  /* 0x0000000105067824 */ /* 0x000fe200078e0203 */
[----:B------:R-:W-:-:S04]  /*157a0*/  ISETP.GE.U32.AND P0, PT, R4, UR4, PT ;  /* 0x0000000404007c0c */ /* 0x000fc8000bf06070 */
[----:B------:R0:W-:Y:S01]  /*157b0*/  STL [R1+0x200], R6 ;  /* 0x0002000601007387 */ /* 0x0001e20000100800 */
[----:B------:R-:W-:-:S03]  /*157c0*/  ISETP.GE.U32.AND.EX P0, PT, R6, UR5, PT, P0 ;  /* 0x0000000506007c0c */ /* 0x000fc6000bf06100 */
[----:B------:R0:W-:Y:S10]  /*157d0*/  STL [R1+0x204], R7 ;  /* 0x0002040701007387 */ /* 0x0001f40000100800 */
[----:B0-----:R-:W-:Y:S05]  /*157e0*/  @P0 BRA `(.L_x_537) ;  /* 0x0000000400880947 */ /* 0x001fea0003800000 */
[----:B------:R-:W0:Y:S01]  /*157f0*/  S2UR UR6, SR_CTAID.X ;  /* 0x00000000000679c3 */ /* 0x000e220000002500 */
[----:B------:R-:W-:Y:S01]  /*15800*/  ULDC.64 UR12, c[0x0][0x628] ;  /* 0x00018a00000c7ab9 */ /* 0x000fe20000000a00 */
[----:B------:R-:W-:Y:S01]  /*15810*/  ULDC UR4, c[0x0][0x150] ;  /* 0x0000540000047ab9 */ /* 0x000fe20000000800 */
[----:B------:R-:W-:Y:S01]  /*15820*/  ISETP.NE.U32.AND P0, PT, RZ, UR12, PT ;  /* 0x0000000cff007c0c */ /* 0x000fe2000bf05070 */
[----:B------:R-:W-:Y:S01]  /*15830*/  ULDC UR15, c[0x0][0x630] ;  /* 0x00018c00000f7ab9 */ /* 0x000fe20000000800 */
[C---:B------:R-:W-:Y:S01]  /*15840*/  R2UR UR16, R7.reuse ;  /* 0x00000000071072ca */ /* 0x040fe200000e0000 */
[----:B------:R-:W-:Y:S01]  /*15850*/  ULDC UR19, c[0x0][0x154] ;  /* 0x0000550000137ab9 */ /* 0x000fe20000000800 */
[----:B------:R-:W-:Y:S01]  /*15860*/  ISETP.NE.AND.EX P0, PT, RZ, UR13, PT, P0 ;  /* 0x0000000dff007c0c */ /* 0x000fe2000bf05300 */
[----:B------:R-:W2:Y:S01]  /*15870*/  S2UR UR18, SR_CTAID.Y ;  /* 0x00000000001279c3 */ /* 0x000ea20000002600 */
[----:B------:R-:W-:Y:S02]  /*15880*/  R2UR UR17, R6 ;  /* 0x00000000061172ca */ /* 0x000fe400000e0000 */
[----:B------:R-:W-:-:S02]  /*15890*/  R2UR UR10, R7 ;  /* 0x00000000070a72ca */ /* 0x000fc400000e0000 */
[----:B------:R-:W-:Y:S02]  /*158a0*/  R2UR UR11, R6 ;  /* 0x00000000060b72ca */ /* 0x000fe400000e0000 */
[----:B0-----:R-:W-:-:S05]  /*158b0*/  I2FP.F32.U32 R0, UR6 ;  /* 0x0000000600007c45 */ /* 0x001fca0008201000 */
[----:B------:R-:W-:-:S04]  /*158c0*/  FMUL R0, R0, UR4 ;  /* 0x0000000400007c20 */ /* 0x000fc80008400000 */
[----:B------:R0:W4:Y:S01]  /*158d0*/  F2I.U32.TRUNC.NTZ R3, R0 ;  /* 0x0000000000037305 */ /* 0x000122000020f000 */
[----:B--2---:R-:W-:Y:S05]  /*158e0*/  @!P0 BRA `(.L_x_538) ;  /* 0x0000000000308947 */ /* 0x004fea0003800000 */
        /* <DEDUP_REMOVED lines=12> */
.L_x_538:
[----:B------:R-:W-:Y:S01]  /*159b0*/  USHF.R.U64 UR43, UR10, UR15, UR11 ;  /* 0x0000000f0a2b7299 */ /* 0x000fe2000800120b */
[----:B0-----:R-:W-:Y:S01]  /*159c0*/  I2FP.F32.U32 R0, UR18 ;  /* 0x0000001200007c45 */ /* 0x001fe20008201000 */
[----:B------:R-:W-:Y:S02]  /*159d0*/  USHF.R.U32.HI UR4, URZ, UR15, UR11 ;  /* 0x0000000f3f047299 */ /* 0x000fe4000801160b */
        /* <DEDUP_REMOVED lines=8> */
[----:B------:R-:W-:Y:S01]  /*15a60*/  UIMAD.WIDE.U32 UR8, UR10, UR12, UR8 ;  /* 0x0000000c0a0872a5 */ /* 0x000fe2000f8e0008 */
[----:B----4-:R-:W-:Y:S01]  /*15a70*/  R2UR UR12, R3 ;  /* 0x00000000030c72ca */ /* 0x010fe200000e0000 */
[----:B------:R-:W-:Y:S01]  /*15a80*/  UIMAD UR10, UR10, UR13, UR4 ;  /* 0x0000000d0a0a72a4 */ /* 0x000fe2000f8e0204 */
[----:B------:R-:W-:Y:S01]  /*15a90*/  ULDC UR11, c[0x0][0x618] ;  /* 0x00018600000b7ab9 */ /* 0x000fe20000000800 */
[----:B------:R-:W-:Y:S02]  /*15aa0*/  ULDC UR21, c[0x0][0x658] ;  /* 0x0001960000157ab9 */ /* 0x000fe40000000800 */
[----:B------:R-:W-:Y:S01]  /*15ab0*/  UIADD3 UR9, UR9, UR10, URZ ;  /* 0x0000000a09097290 */ /* 0x000fe2000fffe03f */
[----:B------:R-:W-:Y:S01]  /*15ac0*/  UMOV UR15, 0xffffffff ;  /* 0xffffffff000f7882 */ /* 0x000fe20000000000 */
[----:B------:R-:W-:Y:S01]  /*15ad0*/  ULDC.64 UR4, c[0x0][0x640] ;  /* 0x0001900000047ab9 */ /* 0x000fe20000000a00 */
[----:B------:R-:W-:Y:S01]  /*15ae0*/  USHF.L.U32 UR15, UR15, UR21, URZ ;  /* 0x000000150f0f7299 */ /* 0x000fe2000800063f */
[----:B------:R-:W-:Y:S01]  /*15af0*/  ISETP.NE.U32.AND P0, PT, RZ, UR4, PT ;  /* 0x00000004ff007c0c */ /* 0x000fe2000bf05070 */
[----:B------:R-:W-:-:S02]  /*15b00*/  USHF.R.U64 UR16, UR8, UR11, UR9 ;  /* 0x0000000b08107299 */ /* 0x000fc40008001209 */
[----:B------:R-:W-:Y:S01]  /*15b10*/  USHF.R.U32.HI UR8, URZ, UR11, UR9 ;  /* 0x0000000b3f087299 */ /* 0x000fe20008011609 */
[----:B0-----:R-:W-:Y:S01]  /*15b20*/  R2UR UR14, R0 ;  /* 0x00000000000e72ca */ /* 0x001fe200000e0000 */
[----:B------:R-:W-:Y:S01]  /*15b30*/  ULDC UR17, c[0x0][0x608] ;  /* 0x0001820000117ab9 */ /* 0x000fe20000000800 */
[----:B------:R-:W-:Y:S01]  /*15b40*/  ULOP3.LUT UR41, URZ, UR15, URZ, 0x33, !UPT ;  /* 0x0000000f3f297292 */ /* 0x000fe2000f8e333f */
[----:B------:R-:W-:Y:S01]  /*15b50*/  ISETP.NE.AND.EX P0, PT, RZ, UR5, PT, P0 ;  /* 0x00000005ff007c0c */ /* 0x000fe2000bf05300 */
[----:B------:R-:W-:Y:S02]  /*15b60*/  USHF.R.U64 UR15, UR16, UR17, UR8 ;  /* 0x00000011100f7299 */ /* 0x000fe40008001208 */
[----:B------:R-:W-:Y:S02]  /*15b70*/  USHF.R.U32.HI UR8, URZ, UR17, UR8 ;  /* 0x000000113f087299 */ /* 0x000fe40008011608 */
[----:B------:R-:W-:Y:S02]  /*15b80*/  UIADD3 UR12, -UR12, URZ, URZ ;  /* 0x0000003f0c0c7290 */ /* 0x000fe4000fffe13f */
[----:B------:R-:W-:Y:S01]  /*15b90*/  USHF.R.U64 UR17, UR15, UR21, UR8 ;  /* 0x000000150f117299 */ /* 0x000fe20008001208 */
[----:B------:R-:W-:Y:S01]  /*15ba0*/  UMOV UR19, 0x1 ;  /* 0x0000000100137882 */ /* 0x000fe20000000000 */
[----:B------:R-:W-:Y:S01]  /*15bb0*/  ULDC UR13, c[0x0][0x144] ;  /* 0x00005100000d7ab9 */ /* 0x000fe20000000800 */
[----:B------:R-:W-:Y:S01]  /*15bc0*/  ULDC UR7, c[0x0][0x600] ;  /* 0x0001800000077ab9 */ /* 0x000fe20000000800 */
[----:B------:R-:W-:-:S02]  /*15bd0*/  USHF.L.U32 UR24, UR19, UR21, URZ ;  /* 0x0000001513187299 */ /* 0x000fc4000800063f */
[----:B------:R-:W-:Y:S02]  /*15be0*/  USHF.R.U32.HI UR8, URZ, UR21, UR8 ;  /* 0x000000153f087299 */ /* 0x000fe40008011608 */
[----:B------:R-:W-:Y:S02]  /*15bf0*/  UIMAD UR21, UR13, UR12, UR6 ;  /* 0x0000000c0d1572a4 */ /* 0x000fe4000f8e0206 */
[----:B------:R-:W-:Y:S02]  /*15c00*/  UIADD3 UR20, UR7, -0x1, URZ ;  /* 0xffffffff07147890 */ /* 0x000fe4000fffe03f */
[----:B------:R-:W-:Y:S01]  /*15c10*/  UIADD3 UR19, -UR14, URZ, URZ ;  /* 0x0000003f0e137290 */ /* 0x000fe2000fffe13f */
        /* <DEDUP_REMOVED lines=17> */
.L_x_539:
[----:B------:R-:W-:Y:S01]  /*15d30*/  UISETP.NE.AND UP0, UPT, UR45, URZ, UPT ;  /* 0x0000003f2d00728c */ /* 0x000fe2000bf05270 */
[----:B------:R-:W-:Y:S01]  /*15d40*/  IMAD.MOV.U32 R0, RZ, RZ, 0x1 ;  /* 0x00000001ff007424 */ /* 0x000fe200078e00ff */
[----:B------:R-:W-:Y:S02]  /*15d50*/  USHF.R.U64 UR4, UR6, UR22, UR8 ;  /* 0x0000001606047299 */ /* 0x000fe40008001208 */
[----:B------:R-:W-:Y:S02]  /*15d60*/  ULOP3.LUT UR41, UR15, UR41, URZ, 0xc0, !UPT ;  /* 0x000000290f297292 */ /* 0x000fe4000f8ec03f */
[----:B------:R-:W-:Y:S02]  /*15d70*/  UIADD3 UR5, -UR4, URZ, URZ ;  /* 0x0000003f04057290 */ /* 0x000fe4000fffe13f */
[----:B------:R-:W-:Y:S02]  /*15d80*/  UIMAD UR41, UR24, UR4, UR41 ;  /* 0x00000004182972a4 */ /* 0x000fe4000f8e0229 */
[----:B------:R-:W-:-:S02]  /*15d90*/  ULOP3.LUT UR16, UR16, UR20, URZ, 0xc0, !UPT ;  /* 0x0000001410107292 */ /* 0x000fc4000f8ec03f */
[----:B------:R-:W-:Y:S02]  /*15da0*/  @UP0 UIMAD UR21, UR25, UR19, UR18 ;  /* 0x00000013191502a4 */ /* 0x000fe4000f8e0212 */
[----:B------:R-:W-:-:S03]  /*15db0*/  UIMAD UR4, UR5, UR23, UR17 ;  /* 0x00000017050472a4 */ /* 0x000fc6000f8e0211 */
[----:B------:R-:W-:Y:S01]  /*15dc0*/  ULDC UR5, c[0x0][0x610] ;  /* 0x0001840000057ab9 */ /* 0x000fe20000000800 */
[----:B------:R-:W-:Y:S02]  /*15dd0*/  UIMAD UR4, UR4, UR7, UR16 ;  /* 0x00000007040472a4 */ /* 0x000fe4000f8e0210 */
[----:B------:R-:W-:-:S04]  /*15de0*/  UIMAD UR41, UR41, UR5, UR21 ;  /* 0x00000005292972a4 */ /* 0x000fc8000f8e0215 */
[----:B------:R-:W-:Y:S02]  /*15df0*/  USEL UR42, UR4, UR41, !UP0 ;  /* 0x00000029042a7287 */ /* 0x000fe4000c000000 */
[----:B------:R-:W-:-:S12]  /*15e00*/  USEL UR41, UR41, UR4, !UP0 ;  /* 0x0000000429297287 */ /* 0x000fd8000c000000 */
.L_x_537:
[----:B------:R-:W-:-:S13]  /*15e10*/  LOP3.LUT P0, RZ, R0, 0xff, RZ, 0xc0, !PT ;  /* 0x000000ff00ff7812 */ /* 0x000fda000780c0ff */
[----:B------:R-:W-:Y:S05]  /*15e20*/  @P0 BRA `(.L_x_540) ;  /* 0xfffffeb000b80947 */ /* 0x000fea000383ffff */
[----:B------:R-:W-:Y:S05]  /*15e30*/  EXIT ;  /* 0x000000000000794d */ /* 0x000fea0003800000 */
.L_x_3:
[----:B------:R-:W2:Y:S01]  /*15e40*/  LDL R5, [R1+0x204] ;  /* 0x0002040001057983 */ /* 0x000ea20000100800 */
[----:B------:R-:W-:-:S03]  /*15e50*/  ULDC.64 UR8, c[0x0][0x650] ;  /* 0x0001940000087ab9 */ /* 0x000fc60000000a00 */
[----:B------:R-:W3:Y:S01]  /*15e60*/  LDL R4, [R1+0x200] ;  /* 0x0002000001047983 */ /* 0x000ee20000100800 */
[----:B------:R-:W-:Y:S01]  /*15e70*/  PRMT R0, RZ, 0x7610, R0 ;  /* 0x00007610ff007816 */ /* 0x000fe20000000000 */
[----:B------:R-:W-:Y:S02]  /*15e80*/  IMAD.MOV.U32 R3, RZ, RZ, -0x1 ;  /* 0xffffffffff037424 */ /* 0x000fe400078e00ff */
[----:B------:R-:W-:Y:S02]  /*15e90*/  IMAD.MOV.U32 R2, RZ, RZ, -0x1 ;  /* 0xffffffffff027424 */ /* 0x000fe400078e00ff */
[----:B------:R-:W-:Y:S01]  /*15ea0*/  IMAD.MOV.U32 R9, RZ, RZ, -0x1 ;  /* 0xffffffffff097424 */ /* 0x000fe200078e00ff */
[----:B--2---:R-:W-:-:S04]  /*15eb0*/  ISETP.GE.U32.AND P0, PT, R5, UR8, PT ;  /* 0x0000000805007c0c */ /* 0x004fc8000bf06070 */
[----:B---3--:R-:W-:-:S13]  /*15ec0*/  ISETP.GE.U32.AND.EX P0, PT, R4, UR9, PT, P0 ;  /* 0x0000000904007c0c */ /* 0x008fda000bf06100 */
[----:B------:R-:W-:Y:S05]  /*15ed0*/  @P0 BRA `(.L_x_541) ;  /* 0x00000004008c0947 */ /* 0x000fea0003800000 */
[----:B------:R-:W-:Y:S01]  /*15ee0*/  I2FP.F32.U32 R0, UR4 ;  /* 0x0000000400007c45 */ /* 0x000fe20008201000 */
[----:B0-----:R-:W-:Y:S01]  /*15ef0*/  ULDC.64 UR16, c[0x0][0x628] ;  /* 0x00018a0000107ab9 */ /* 0x001fe20000000a00 */
        /* <DEDUP_REMOVED lines=24> */
.L_x_542:
        /* <DEDUP_REMOVED lines=24> */
[----:B------:R-:W-:Y:S01]  /*16200*/  UMOV UR19, 0x1 ;  /* 0x0000000100137882 */ /* 0x000fe20000000000 */
[----:B------:R-:W-:Y:S01]  /*16210*/  ULDC UR20, c[0x0][0x608] ;  /* 0x0001820000147ab9 */ /* 0x000fe20000000800 */
[----:B------:R-:W-:Y:S01]  /*16220*/  USHF.L.U32 UR26, UR19, UR23, URZ ;  /* 0x00000017131a7299 */ /* 0x000fe2000800063f */
[----:B------:R-:W-:Y:S01]  /*16230*/  ISETP.NE.AND.EX P0, PT, RZ, UR9, PT, P0 ;  /* 0x00000009ff007c0c */ /* 0x000fe2000bf05300 */
[----:B------:R-:W-:Y:S02]  /*16240*/  USHF.R.U64 UR19, UR18, UR20, UR11 ;  /* 0x0000001412137299 */ /* 0x000fe4000800120b */
[----:B------:R-:W-:Y:S02]  /*16250*/  USHF.R.U32.HI UR11, URZ, UR20, UR11 ;  /* 0x000000143f0b7299 */ /* 0x000fe4000801160b */
[----:B------:R-:W-:-:S02]  /*16260*/  UIADD3 UR15, -UR15, URZ, URZ ;  /* 0x0000003f0f0f7290 */ /* 0x000fc4000fffe13f */
[----:B------:R-:W-:Y:S01]  /*16270*/  USHF.R.U64 UR20, UR19, UR23, UR11 ;  /* 0x0000001713147299 */ /* 0x000fe2000800120b */
[----:B------:R-:W-:Y:S01]  /*16280*/  ULDC UR16, c[0x0][0x144] ;  /* 0x0000510000107ab9 */ /* 0x000fe20000000800 */
[----:B------:R-:W-:Y:S01]  /*16290*/  ULDC UR6, c[0x0][0x600] ;  /* 0x0001800000067ab9 */ /* 0x000fe20000000800 */
[----:B------:R-:W-:Y:S02]  /*162a0*/  USHF.R.U32.HI UR11, URZ, UR23, UR11 ;  /* 0x000000173f0b7299 */ /* 0x000fe4000801160b */
[----:B------:R-:W-:Y:S02]  /*162b0*/  UIMAD UR23, UR16, UR15, UR4 ;  /* 0x0000000f101772a4 */ /* 0x000fe4000f8e0204 */
[----:B------:R-:W-:Y:S02]  /*162c0*/  UIADD3 UR22, UR6, -0x1, URZ ;  /* 0xffffffff06167890 */ /* 0x000fe4000fffe03f */
[----:B------:R-:W-:Y:S02]  /*162d0*/  ULOP3.LUT UR27, URZ, UR13, URZ, 0x33, !UPT ;  /* 0x0000000d3f1b7292 */ /* 0x000fe4000f8e333f */
        /* <DEDUP_REMOVED lines=18> */
.L_x_543:
[----:B------:R-:W-:Y:S01]  /*16400*/  UISETP.NE.AND UP0, UPT, UR45, URZ, UPT ;  /* 0x0000003f2d00728c */ /* 0x000fe2000bf05270 */
[----:B------:R-:W-:Y:S01]  /*16410*/  IMAD.MOV.U32 R0, RZ, RZ, 0x1 ;  /* 0x00000001ff007424 */ /* 0x000fe200078e00ff */
[----:B------:R-:W-:Y:S01]  /*16420*/  USHF.R.U64 UR8, UR4, UR24, UR11 ;  /* 0x0000001804087299 */ /* 0x000fe2000800120b */
[----:B------:R-:W-:Y:S01]  /*16430*/  IMAD.U32 R9, RZ, RZ, UR5 ;  /* 0x00000005ff097e24 */ /* 0x000fe2000f8e00ff */
[----:B------:R-:W-:Y:S02]  /*16440*/  ULOP3.LUT UR4, UR19, UR27, URZ, 0xc0, !UPT ;  /* 0x0000001b13047292 */ /* 0x000fe4000f8ec03f */
[----:B------:R-:W-:Y:S02]  /*16450*/  ULOP3.LUT UR18, UR18, UR22, URZ, 0xc0, !UPT ;  /* 0x0000001612127292 */ /* 0x000fe4000f8ec03f */
[----:B------:R-:W-:-:S03]  /*16460*/  UIMAD UR4, UR26, UR8, UR4 ;  /* 0x000000081a0472a4 */ /* 0x000fc6000f8e0204 */
[----:B------:R-:W-:Y:S02]  /*16470*/  @UP0 UIMAD UR23, UR28, UR21, UR7 ;  /* 0x000000151c1702a4 */ /* 0x000fe4000f8e0207 */
[----:B------:R-:W-:-:S03]  /*16480*/  UIADD3 UR7, -UR8, URZ, URZ ;  /* 0x0000003f08077290 */ /* 0x000fc6000fffe13f */
[----:B------:R-:W-:Y:S01]  /*16490*/  ULDC UR8, c[0x0][0x610] ;  /* 0x0001840000087ab9 */ /* 0x000fe20000000800 */
[----:B------:R-:W-:Y:S02]  /*164a0*/  UIMAD UR7, UR7, UR25, UR20 ;  /* 0x00000019070772a4 */ /* 0x000fe4000f8e0214 */
[----:B------:R-:W-:Y:S02]  /*164b0*/  UIMAD UR4, UR4, UR8, UR23 ;  /* 0x00000008040472a4 */ /* 0x000fe4000f8e0217 */
[----:B------:R-:W-:-:S04]  /*164c0*/  UIMAD UR7, UR7, UR6, UR18 ;  /* 0x00000006070772a4 */ /* 0x000fc8000f8e0212 */
[----:B------:R-:W-:Y:S02]  /*164d0*/  USEL UR6, UR7, UR4, !UP0 ;  /* 0x0000000407067287 */ /* 0x000fe4000c000000 */
[----:B------:R-:W-:-:S04]  /*164e0*/  USEL UR4, UR4, UR7, !UP0 ;  /* 0x0000000704047287 */ /* 0x000fc8000c000000 */
[----:B------:R-:W-:Y:S02]  /*164f0*/  IMAD.U32 R2, RZ, RZ, UR6 ;  /* 0x00000006ff027e24 */ /* 0x000fe4000f8e00ff */
[----:B------:R-:W-:-:S07]  /*16500*/  MOV R3, UR4 ;  /* 0x0000000400037c02 */ /* 0x000fce0008000f00 */
.L_x_541:
[----:B------:R-:W-:-:S08]  /*16510*/  NOP ;  /* 0x0000000000007918 */ /* 0x000fd00000000000 */
[----:B0-----:R-:W0:-:S00]  /*16520*/  USETMAXREG.DEALLOC.CTAPOOL 0x18 ;  /* 0x00000018000079c8 */ /* 0x001e0000080e0500 */
[----:B------:R-:W-:-:S13]  /*16530*/  ISETP.NE.AND P0, PT, RZ, UR10, PT ;  /* 0x0000000aff007c0c */ /* 0x000fda000bf05270 */
[----:B------:R-:W-:Y:S05]  /*16540*/  @P0 EXIT ;  /* 0x000000000000094d */ /* 0x000fea0003800000 */
[----:B0-----:R-:W-:Y:S01]  /*16550*/  LOP3.LUT P0, RZ, R0, 0xff, RZ, 0xc0, !PT ;  /* 0x000000ff00ff7812 */ /* 0x001fe2000780c0ff */
[----:B------:R-:W-:Y:S02]  /*16560*/  IMAD.MOV.U32 R0, RZ, RZ, 0x1 ;  /* 0x00000001ff007424 */ /* 0x000fe400078e00ff */
[----:B------:R-:W-:-:S10]  /*16570*/  IMAD.MOV.U32 R6, RZ, RZ, RZ ;  /* 0x000000ffff067224 */ /* 0x000fd400078e00ff */
[----:B------:R-:W-:Y:S05]  /*16580*/  @!P0 BRA `(.L_x_544) ;  /* 0x0000000c005c8947 */ /* 0x000fea0003800000 */
[----:B------:R-:W0:Y:S01]  /*16590*/  S2R R4, SR_TID.X ;  /* 0x0000000000047919 */ /* 0x000e220000002100 */
[----:B------:R-:W-:Y:S01]  /*165a0*/  ULDC UR4, c[0x0][0x28c] ;  /* 0x0000a30000047ab9 */ /* 0x000fe20000000800 */
[----:B------:R-:W-:Y:S01]  /*165b0*/  ULDC UR6, c[0x0][0x658] ;  /* 0x0001960000067ab9 */ /* 0x000fe20000000800 */
[----:B------:R-:W-:Y:S01]  /*165c0*/  UIADD3 UR10, UR4, 0x1f, URZ ;  /* 0x0000001f040a7890 */ /* 0x000fe2000fffe03f */
[----:B------:R-:W-:Y:S01]  /*165d0*/  BSSY B0, `(.L_x_544) ;  /* 0x00000d2000007945 */ /* 0x000fe20003800000 */
[----:B------:R-:W-:Y:S01]  /*165e0*/  UMOV UR7, 0xffffffff ;  /* 0xffffffff00077882 */ /* 0x000fe20000000000 */
[----:B------:R-:W-:Y:S01]  /*165f0*/  ULDC UR5, c[0x0][0x600] ;  /* 0x0001800000057ab9 */ /* 0x000fe20000000800 */
[----:B------:R-:W-:Y:S01]  /*16600*/  UMOV UR9, 0x1 ;  /* 0x0000000100097882 */ /* 0x000fe20000000000 */
[----:B------:R-:W-:Y:S01]  /*16610*/  USHF.L.U32 UR7, UR7, UR6, URZ ;  /* 0x0000000607077299 */ /* 0x000fe2000800063f */
[----:B------:R-:W-:Y:S01]  /*16620*/  IMAD.MOV.U32 R8, RZ, RZ, 0x1 ;  /* 0x00000001ff087424 */ /* 0x000fe200078e00ff */
[----:B------:R-:W-:Y:S01]  /*16630*/  UIADD3 UR4, UR5, -0x1, URZ ;  /* 0xffffffff05047890 */ /* 0x000fe2000fffe03f */
[----:B------:R-:W-:Y:S01]  /*16640*/  IMAD.MOV.U32 R0, RZ, RZ, 0x1 ;  /* 0x00000001ff007424 */ /* 0x000fe200078e00ff */
[----:B------:R-:W-:Y:S01]  /*16650*/  USHF.R.S32.HI UR11, URZ, 0x1f, UR10 ;  /* 0x0000001f3f0b7899 */ /* 0x000fe2000801140a */
[----:B------:R-:W-:Y:S01]  /*16660*/  IMAD.MOV.U32 R6, RZ, RZ, RZ ;  /* 0x000000ffff067224 */ /* 0x000fe200078e00ff */
[----:B------:R-:W-:Y:S01]  /*16670*/  ULDC UR8, c[0x0][0xc] ;  /* 0x0000030000087ab9 */ /* 0x000fe20000000800 */
[----:B------:R-:W-:-:S02]  /*16680*/  USHF.L.U32 UR5, UR9, UR6, URZ ;  /* 0x0000000609057299 */ /* 0x000fc4000800063f */
[----:B------:R-:W-:Y:S01]  /*16690*/  ULEA.HI UR11, UR11, UR10, URZ, 0x5 ;  /* 0x0000000a0b0b7291 */ /* 0x000fe2000f8f283f */
[----:B------:R-:W-:Y:S01]  /*166a0*/  ULDC UR9, c[0x0][0x10] ;  /* 0x0000040000097ab9 */ /* 0x000fe20000000800 */
[----:B------:R-:W-:Y:S02]  /*166b0*/  ULOP3.LUT UR6, URZ, UR7, URZ, 0x33, !UPT ;  /* 0x000000073f067292 */ /* 0x000fe4000f8e333f */
[----:B------:R-:W-:Y:S01]  /*166c0*/  UIMAD.WIDE.U32 UR8, UR8, UR9, URZ ;  /* 0x00000009080872a5 */ /* 0x000fe2000f8e003f */
[----:B------:R-:W-:Y:S01]  /*166d0*/  ULDC UR7, c[0x0][0x14] ;  /* 0x0000050000077ab9 */ /* 0x000fe20000000800 */
[----:B------:R-:W-:Y:S02]  /*166e0*/  USHF.R.S32.HI UR18, URZ, 0x5, UR11 ;  /* 0x000000053f127899 */ /* 0x000fe4000801140b */
[----:B------:R-:W-:Y:S02]  /*166f0*/  UIMAD.WIDE.U32 UR20, UR8, UR7, URZ ;  /* 0x00000007081472a5 */ /* 0x000fe4000f8e003f */
[----:B------:R-:W-:-:S02]  /*16700*/  UIMAD UR13, UR9, UR7, URZ ;  /* 0x00000007090d72a4 */ /* 0x000fc4000f8e023f */
[----:B------:R-:W-:Y:S01]  /*16710*/  ULOP3.LUT UR24, UR40, 0x2, URZ, 0xfc, !UPT ;  /* 0x0000000228187892 */ /* 0x000fe2000f8efc3f */
[C---:B0-----:R-:W-:Y:S01]  /*16720*/  LOP3.LUT P3, RZ, R4.reuse, 0x7f, RZ, 0xc0, !PT ;  /* 0x0000007f04ff7812 */ /* 0x041fe2000786c0ff */
[----:B------:R-:W-:Y:S01]  /*16730*/  UIADD3 UR13, UR21, UR13, URZ ;  /* 0x0000000d150d7290 */ /* 0x000fe2000fffe03f */
[----:B------:R-:W-:Y:S01]  /*16740*/  LOP3.LUT P0, RZ, R4, 0x1f, RZ, 0xc0, !PT ;  /* 0x0000001f04ff7812 */ /* 0x000fe2000780c0ff */
[----:B------:R-:W-:Y:S01]  /*16750*/  UIADD3 UR25, UR18, 0x1, URZ ;  /* 0x0000000112197890 */ /* 0x000fe2000fffe03f */
[----:B------:R-:W-:Y:S02]  /*16760*/  ULDC.64 UR22, c[0x0][0x198] ;  /* 0x0000660000167ab9 */ /* 0x000fe40000000a00 */
[----:B------:R-:W-:-:S13]  /*16770*/  PLOP3.LUT P0, PT, P0, P3, PT, 0x8a, 0x0 ;  /* 0x000000000000781c */ /* 0x000fda0000707172 */
.L_x_556:
[----:B------:R-:W-:-:S03]  /*16780*/  UMOV UR7, 0xffffffff ;  /* 0xffffffff00077882 */ /* 0x000fc60000000000 */
[----:B------:R-:W-:Y:S05]  /*16790*/  BRA.DIV UR7, `(.L_x_545) ;  /* 0x0000000e07c87947 */ /* 0x000fea000b800000 */
[----:B------:R-:W-:-:S13]  /*167a0*/  ELECT P6, URZ, PT ;  /* 0x00000000003f782f */ /* 0x000fda00038c0000 */
.L_x_567:
[----:B------:R-:W0:Y:S01]  /*167b0*/  LDC R4, c[0x0][0x28c] ;  /* 0x0000a300ff047b82 */ /* 0x000e220000000800 */
[----:B------:R-:W-:Y:S01]  /*167c0*/  BSSY B1, `(.L_x_546) ;  /* 0x0000035000017945 */ /* 0x000fe20003800000 */
[----:B0-----:R-:W-:-:S13]  /*167d0*/  ISETP.LT.OR P6, PT, R4, 0x1, !P6 ;  /* 0x000000010400780c */ /* 0x001fda00077c1670 */
[----:B------:R-:W-:Y:S05]  /*167e0*/  @P6 BRA `(.L_x_547) ;  /* 0x0000000000c86947 */ /* 0x000fea0003800000 */
[----:B------:R-:W-:Y:S01]  /*167f0*/  IMAD.SHL.U32 R11, R3, 0x100, RZ ;  /* 0x00000100030b7824 */ /* 0x000fe200078e00ff */
[----:B------:R-:W-:Y:S01]  /*16800*/  MOV R12, RZ ;  /* 0x000000ff000c7202 */ /* 0x000fe20000000f00 */
[----:B------:R-:W-:Y:S02]  /*16810*/  IMAD.SHL.U32 R2, R2, 0x100, RZ ;  /* 0x0000010002027824 */ /* 0x000fe400078e00ff */
[----:B------:R-:W-:Y:S02]  /*16820*/  IMAD.U32 R14, RZ, RZ, UR25 ;  /* 0x00000019ff0e7e24 */ /* 0x000fe4000f8e00ff */
[----:B------:R-:W-:Y:S02]  /*16830*/  IMAD.MOV.U32 R3, RZ, RZ, R0 ;  /* 0x000000ffff037224 */ /* 0x000fe400078e0000 */
[----:B------:R-:W-:-:S07]  /*16840*/  IMAD.MOV.U32 R4, RZ, RZ, R6 ;  /* 0x000000ffff047224 */ /* 0x000fce00078e0006 */
.L_x_551:
[----:B------:R-:W0:Y:S01]  /*16850*/  S2R R10, SR_CgaCtaId ;  /* 0x00000000000a7919 */ /* 0x000e220000008800 */
[----:B------:R-:W-:Y:S01]  /*16860*/  MOV R5, 0x400 ;  /* 0x0000040000057802 */ /* 0x000fe20000000f00 */
[----:B------:R-:W1:Y:S03]  /*16870*/  @!P3 LDC R7, c[0x0][0x500] ;  /* 0x00014000ff07bb82 */ /* 0x000e660000000800 */
[----:B0-----:R-:W-:Y:S02]  /*16880*/  LEA R13, R10, R5, 0x18 ;  /* 0x000000050a0d7211 */ /* 0x001fe400078ec0ff */
[----:B------:R-:W-:-:S03]  /*16890*/  SHF.L.U32 R5, R3, 0x1f, RZ ;  /* 0x0000001f03057819 */ /* 0x000fc600000006ff */
[----:B------:R-:W-:-:S04]  /*168a0*/  IMAD R10, R4, 0x8, R13 ;  /* 0x00000008040a7824 */ /* 0x000fc800078e020d */
[----:B------:R-:W0:Y:S02]  /*168b0*/  SYNCS.PHASECHK.TRANS64.TRYWAIT P1, [R10+URZ+0x20], R5 ;  /* 0x000020050a0075a7 */ /* 0x000e24000802017f */
[----:B01----:R-:W-:Y:S05]  /*168c0*/  @!P1 BRA `(.L_x_548) ;  /* 0x0000000c009c9947 */ /* 0x003fea0003800000 */
.L_x_568:
[----:B------:R-:W-:Y:S01]  /*168d0*/  UPRMT UR7, UR24, 0x9910, URZ ;  /* 0x0000991018077896 */ /* 0x000fe2000800003f */
[----:B------:R1:W-:Y:S03]  /*168e0*/  @!P3 SYNCS.ARRIVE.TRANS64 RZ, [R10+URZ], R7 ;  /* 0x000000070affb9a7 */ /* 0x0003e6000800003f */
[----:B------:R-:W-:-:S06]  /*168f0*/  UISETP.NE.AND UP0, UPT, UR7, 0x2, UPT ;  /* 0x000000020700788c */ /* 0x000fcc000bf05270 */
[----:B------:R-:W-:-:S13]  /*16900*/  PLOP3.LUT P1, PT, PT, PT, UP0, 0x80, 0x0 ;  /* 0x000000000000781c */ /* 0x000fda0003f2f008 */
[----:B-1----:R-:W-:Y:S05]  /*16910*/  @P1 BRA `(.L_x_549) ;  /* 0x0000000000041947 */ /* 0x002fea0003800000 */
[----:B------:R-:W-:Y:S01]  /*16920*/  BPT.TRAP 0x1 ;  /* 0x000000040000795c */ /* 0x000fe20000300000 */
.L_x_549:
[----:B------:R-:W-:Y:S05]  /*16930*/  @P0 BRA `(.L_x_550) ;  /* 0x0000000000040947 */ /* 0x000fea0003800000 */
[----:B------:R-:W-:Y:S01]  /*16940*/  BPT.TRAP 0x1 ;  /* 0x000000040000795c */ /* 0x000fe20000300000 */
.L_x_550:
[----:B------:R-:W-:Y:S01]  /*16950*/  IMAD R13, R4, 0x4000, R13 ;  /* 0x00004000040d7824 */ /* 0x000fe200078e020d */
[----:B------:R-:W-:Y:S01]  /*16960*/  R2UR UR9, R10 ;  /* 0x000000000a0972ca */ /* 0x000fe200000e0000 */
[----:B------:R-:W-:Y:S01]  /*16970*/  VIADD R14, R14, 0xffffffff ;  /* 0xffffffff0e0e7836 */ /* 0x000fe20000000000 */
[----:B------:R-:W-:Y:S01]  /*16980*/  UIADD3 UR14, UP0, UR22, 0xf0, URZ ;  /* 0x000000f0160e7890 */ /* 0x000fe2000ff1e03f */
[----:B------:R-:W-:Y:S01]  /*16990*/  R2UR UR11, R11 ;  /* 0x000000000b0b72ca */ /* 0x000fe200000e0000 */
[----:B------:R-:W-:Y:S01]  /*169a0*/  UIADD3 UR26, UP1, UR22, 0x1f0, URZ ;  /* 0x000001f0161a7890 */ /* 0x000fe2000ff3e03f */
[----:B------:R-:W-:Y:S01]  /*169b0*/  R2UR UR7, R13 ;  /* 0x000000000d0772ca */ /* 0x000fe200000e0000 */
[----:B------:R-:W-:Y:S01]  /*169c0*/  UIADD3.X UR15, URZ, UR23, URZ, UP0, !UPT ;  /* 0x000000173f0f7290 */ /* 0x000fe200087fe43f */
[----:B------:R-:W-:Y:S01]  /*169d0*/  R2UR UR10, R12 ;  /* 0x000000000c0a72ca */ /* 0x000fe200000e0000 */
[----:B------:R-:W-:Y:S01]  /*169e0*/  VIADD R4, R4, 0x1 ;  /* 0x0000000104047836 */ /* 0x000fe20000000000 */
[----:B------:R-:W-:Y:S01]  /*169f0*/  R2UR UR12, R9 ;  /* 0x00000000090c72ca */ /* 0x000fe200000e0000 */
[----:B------:R-:W-:Y:S01]  /*16a00*/  UIADD3.X UR27, URZ, UR23, URZ, UP1, !UPT ;  /* 0x000000173f1b7290 */ /* 0x000fe20008ffe43f */
[----:B------:R-:W-:Y:S01]  /*16a10*/  R2UR UR19, R2 ;  /* 0x00000000021372ca */ /* 0x000fe200000e0000 */
[----:B------:R-:W-:Y:S01]  /*16a20*/  UMOV UR16, 0x0 ;  /* 0x0000000000107882 */ /* 0x000fe20000000000 */
[----:B------:R-:W-:Y:S01]  /*16a30*/  ISETP.GT.AND P2, PT, R14, 0x1, PT ;  /* 0x000000010e00780c */ /* 0x000fe20003f44270 */
[----:B------:R-:W-:Y:S01]  /*16a40*/  UMOV UR17, 0x10000000 ;  /* 0x1000000000117882 */ /* 0x000fe20000000000 */
[----:B------:R-:W-:-:S02]  /*16a50*/  ISETP.NE.AND P1, PT, R4, 0x4, PT ;  /* 0x000000040400780c */ /* 0x000fc40003f25270 */
[----:B------:R-:W-:Y:S01]  /*16a60*/  IADD3 R12, R12, 0x20, RZ ;  /* 0x000000200c0c7810 */ /* 0x000fe20007ffe0ff */
[----:B------:R-:W-:Y:S01]  /*16a70*/  UIADD3 UR8, UR7, 0x100, URZ ;  /* 0x0000010007087890 */ /* 0x000fe2000fffe03f */
[----:B0-----:R-:W-:Y:S01]  /*16a80*/  SEL R10, RZ, 0x1, P1 ;  /* 0x00000001ff0a7807 */ /* 0x001fe20000800000 */
[----:B------:R-:W-:Y:S01]  /*16a90*/  UIADD3 UR7, UR7, 0x10100, URZ ;  /* 0x0001010007077890 */ /* 0x000fe2000fffe03f */
[----:B------:R-:W-:Y:S02]  /*16aa0*/  SEL R4, R4, RZ, P1 ;  /* 0x000000ff04047207 */ /* 0x000fe40000800000 */
[----:B------:R-:W-:-:S04]  /*16ab0*/  LOP3.LUT R3, R3, R10, RZ, 0x3c, !PT ;  /* 0x0000000a03037212 */ /* 0x000fc800078e3cff */
[----:B------:R0:W-:Y:S02]  /*16ac0*/  UTMALDG.3D [UR8], [UR14], desc[UR16] ;  /* 0x000010080e0075b4 */ /* 0x0001e40008011000 */
[----:B0-----:R-:W-:Y:S01]  /*16ad0*/  UMOV UR8, UR7 ;  /* 0x0000000700087c82 */ /* 0x001fe20008000000 */
[----:B------:R-:W-:Y:S02]  /*16ae0*/  UMOV UR11, UR19 ;  /* 0x00000013000b7c82 */ /* 0x000fe40008000000 */
[----:B------:R0:W-:Y:S02]  /*16af0*/  UTMALDG.3D [UR8], [UR26], desc[UR16] ;  /* 0x000010081a0075b4 */ /* 0x0001e40008011000 */
[----:B0-----:R-:W-:Y:S05]  /*16b00*/  @P2 BRA `(.L_x_551) ;  /* 0xfffffffc00502947 */ /* 0x001fea000383ffff */
.L_x_547:
[----:B------:R-:W-:Y:S05]  /*16b10*/  BSYNC B1 ;  /* 0x0000000000017941 */ /* 0x000fea0003800000 */
.L_x_546:
[----:B------:R-:W2:Y:S01]  /*16b20*/  LDL.LU R15, [R1+0x200] ;  /* 0x00020000010f7983 */ /* 0x000ea20000300800 */
[----:B------:R-:W-:Y:S01]  /*16b30*/  LOP3.LUT P4, RZ, R8, 0xff, RZ, 0xc0, !PT ;  /* 0x000000ff08ff7812 */ /* 0x000fe2000788c0ff */
[----:B------:R-:W-:Y:S01]  /*16b40*/  VIADD R6, R6, UR18 ;  /* 0x0000001206067c36 */ /* 0x000fe20008000000 */
[----:B------:R-:W-:Y:S01]  /*16b50*/  ULDC.64 UR8, c[0x0][0x650] ;  /* 0x0001940000087ab9 */ /* 0x000fe20000000a00 */
[----:B------:R-:W3:Y:S01]  /*16b60*/  LDL.LU R13, [R1+0x204] ;  /* 0x00020400010d7983 */ /* 0x000ee20000300800 */
[----:B------:R-:W-:Y:S01]  /*16b70*/  BSSY B1, `(.L_x_552) ;  /* 0x0000075000017945 */ /* 0x000fe20003800000 */
[----:B------:R-:W-:Y:S01]  /*16b80*/  IMAD.MOV.U32 R9, RZ, RZ, -0x1 ;  /* 0xffffffffff097424 */ /* 0x000fe200078e00ff */
[----:B------:R-:W-:Y:S02]  /*16b90*/  SHF.R.U32.HI R2, RZ, 0x2, R6 ;  /* 0x00000002ff027819 */ /* 0x000fe40000011606 */
[----:B------:R-:W-:Y:S02]  /*16ba0*/  ISETP.GT.U32.AND P1, PT, R6, 0x3, PT ;  /* 0x000000030600780c */ /* 0x000fe40003f24070 */
[----:B------:R-:W-:-:S02]  /*16bb0*/  LOP3.LUT R2, R2, 0x1, RZ, 0xc0, !PT ;  /* 0x0000000102027812 */ /* 0x000fc400078ec0ff */
[----:B------:R-:W-:Y:S01]  /*16bc0*/  LOP3.LUT R6, R6, 0x3, RZ, 0xc0, !PT ;  /* 0x0000000306067812 */ /* 0x000fe200078ec0ff */
[----:B------:R-:W0:Y:S01]  /*16bd0*/  @P4 S2R R3, SR_CgaCtaId ;  /* 0x0000000000034919 */ /* 0x000e220000008800 */
[----:B------:R-:W-:Y:S02]  /*16be0*/  ISETP.NE.U32.AND P2, PT, R2, 0x1, PT ;  /* 0x000000010200780c */ /* 0x000fe40003f45070 */
[----:B------:R-:W-:Y:S02]  /*16bf0*/  @P4 MOV R2, 0x400 ;  /* 0x0000040000024802 */ /* 0x000fe40000000f00 */
[----:B------:R-:W-:Y:S02]  /*16c00*/  PRMT R4, RZ, 0x7610, R4 ;  /* 0x00007610ff047816 */ /* 0x000fe40000000004 */
[----:B------:R-:W-:Y:S02]  /*16c10*/  PRMT R8, RZ, 0x7610, R8 ;  /* 0x00007610ff087816 */ /* 0x000fe40000000008 */
[----:B0-----:R-:W-:Y:S01]  /*16c20*/  @P4 LEA R2, R3, R2, 0x18 ;  /* 0x0000000203024211 */ /* 0x001fe200078ec0ff */
[----:B------:R-:W-:-:S03]  /*16c30*/  IMAD.U32 R3, RZ, RZ, UR18 ;  /* 0x00000012ff037e24 */ /* 0x000fc6000f8e00ff */
[----:B------:R0:W-:Y:S02]  /*16c40*/  @P4 SYNCS.ARRIVE.TRANS64.A1T0 RZ, [R2+URZ+0x58], RZ ;  /* 0x000058ff02ff49a7 */ /* 0x0001e4000810003f */
[C---:B------:R-:W-:Y:S02]  /*16c50*/  ISETP.LT.U32.AND P1, PT, R3.reuse, 0x4, P1 ;  /* 0x000000040300780c */ /* 0x040fe40000f21070 */
[----:B------:R-:W-:Y:S02]  /*16c60*/  ISETP.GT.U32.AND P2, PT, R3, 0x3, !P2 ;  /* 0x000000030300780c */ /* 0x000fe40005744070 */
[----:B------:R-:W-:Y:S02]  /*16c70*/  SEL R3, RZ, 0x1, !P1 ;  /* 0x00000001ff037807 */ /* 0x000fe40004800000 */
[----:B0-----:R-:W-:-:S04]  /*16c80*/  SEL R2, RZ, 0x1, !P2 ;  /* 0x00000001ff027807 */ /* 0x001fc80005000000 */
[----:B------:R-:W-:Y:S01]  /*16c90*/  LOP3.LUT R0, R2, R0, R3, 0x96, !PT ;  /* 0x0000000002007212 */ /* 0x000fe200078e9603 */
[----:B------:R-:W-:Y:S02]  /*16ca0*/  IMAD.MOV.U32 R3, RZ, RZ, -0x1 ;  /* 0xffffffffff037424 */ /* 0x000fe400078e00ff */
[----:B------:R-:W-:Y:S01]  /*16cb0*/  IMAD.MOV.U32 R2, RZ, RZ, -0x1 ;  /* 0xffffffffff027424 */ /* 0x000fe200078e00ff */
[----:B---3--:R-:W-:-:S04]  /*16cc0*/  IADD3 R13, P1, R13, UR20, RZ ;  /* 0x000000140d0d7c10 */ /* 0x008fc8000ff3e0ff */
[----:B--2---:R-:W-:Y:S01]  /*16cd0*/  IADD3.X R15, R15, UR13, RZ, P1, !PT ;  /* 0x0000000d0f0f7c10 */ /* 0x004fe20008ffe4ff */
[----:B------:R0:W-:Y:S01]  /*16ce0*/  STL [R1+0x204], R13 ;  /* 0x0002040d01007387 */ /* 0x0001e20000100800 */
[----:B------:R-:W-:-:S03]  /*16cf0*/  ISETP.GE.U32.AND P1, PT, R13, UR8, PT ;  /* 0x000000080d007c0c */ /* 0x000fc6000bf26070 */
[----:B------:R0:W-:Y:S01]  /*16d00*/  STL [R1+0x200], R15 ;  /* 0x0002000f01007387 */ /* 0x0001e20000100800 */
[----:B------:R-:W-:-:S13]  /*16d10*/  ISETP.GE.U32.AND.EX P1, PT, R15, UR9, PT, P1 ;  /* 0x000000090f007c0c */ /* 0x000fda000bf26110 */
[----:B0-----:R-:W-:Y:S05]  /*16d20*/  @P1 BRA `(.L_x_553) ;  /* 0x0000000400641947 */ /* 0x001fea0003800000 */
[----:B------:R-:W0:Y:S01]  /*16d30*/  S2R R7, SR_CTAID.X ;  /* 0x0000000000077919 */ /* 0x000e220000002500 */
[----:B------:R-:W-:Y:S01]  /*16d40*/  ULDC UR7, c[0x0][0x150] ;  /* 0x0000540000077ab9 */ /* 0x000fe20000000800 */
[----:B------:R-:W1:Y:S01]  /*16d50*/  LDC R4, c[0x0][0x144] ;  /* 0x00005100ff047b82 */ /* 0x000e620000000800 */
[----:B------:R-:W-:Y:S01]  /*16d60*/  UISETP.NE.AND UP0, UPT, UR45, URZ, UPT ;  /* 0x0000003f2d00728c */ /* 0x000fe2000bf05270 */
[----:B------:R-:W2:Y:S01]  /*16d70*/  S2R R5, SR_CTAID.Y ;  /* 0x0000000000057919 */ /* 0x000ea20000002600 */
[----:B------:R-:W-:Y:S01]  /*16d80*/  ULDC.64 UR8, c[0x0][0x628] ;  /* 0x00018a0000087ab9 */ /* 0x000fe20000000a00 */
[----:B------:R-:W-:-:S03]  /*16d90*/  ULDC UR10, c[0x0][0x630] ;  /* 0x00018c00000a7ab9 */ /* 0x000fc60000000800 */
[----:B------:R-:W-:Y:S01]  /*16da0*/  PLOP3.LUT P1, PT, PT, PT, UP0, 0x80, 0x0 ;  /* 0x000000000000781c */ /* 0x000fe20003f2f008 */
[----:B------:R-:W3:Y:S01]  /*16db0*/  LDC R10, c[0x0][0x148] ;  /* 0x00005200ff0a7b82 */ /* 0x000ee20000000800 */
[----:B0-----:R-:W-:Y:S02]  /*16dc0*/  I2FP.F32.U32 R2, R7 ;  /* 0x0000000700027245 */ /* 0x001fe40000201000 */
[----:B--2---:R-:W-:-:S03]  /*16dd0*/  I2FP.F32.U32 R3, R5 ;  /* 0x0000000500037245 */ /* 0x004fc60000201000 */
[----:B------:R-:W-:Y:S01]  /*16de0*/  FMUL R2, R2, UR7 ;  /* 0x0000000702027c20 */ /* 0x000fe20008400000 */
[----:B------:R-:W-:Y:S02]  /*16df0*/  ULDC UR7, c[0x0][0x154] ;  /* 0x0000550000077ab9 */ /* 0x000fe40000000800 */
[----:B------:R-:W-:-:S03]  /*16e00*/  FMUL R9, R3, UR7 ;  /* 0x0000000703097c20 */ /* 0x000fc60008400000 */
[----:B------:R-:W0:Y:S08]  /*16e10*/  F2I.U32.TRUNC.NTZ R2, R2 ;  /* 0x0000000200027305 */ /* 0x000e30000020f000 */
[----:B------:R-:W2:Y:S01]  /*16e20*/  F2I.U32.TRUNC.NTZ R9, R9 ;  /* 0x0000000900097305 */ /* 0x000ea2000020f000 */
[----:B0-----:R-:W-:Y:S01]  /*16e30*/  IMAD.MOV R3, RZ, RZ, -R2 ;  /* 0x000000ffff037224 */ /* 0x001fe200078e0a02 */
[----:B------:R-:W-:-:S03]  /*16e40*/  MOV R2, R13 ;  /* 0x0000000d00027202 */ /* 0x000fc60000000f00 */
[----:B-1----:R-:W-:Y:S02]  /*16e50*/  IMAD R7, R4, R3, R7 ;  /* 0x0000000304077224 */ /* 0x002fe400078e0207 */
[----:B--2---:R-:W-:-:S04]  /*16e60*/  IMAD.MOV R3, RZ, RZ, -R9 ;  /* 0x000000ffff037224 */ /* 0x004fc800078e0a09 */
[----:B---3--:R-:W-:Y:S01]  /*16e70*/  @P1 IMAD R7, R10, R3, R5 ;  /* 0x000000030a071224 */ /* 0x008fe200078e0205 */
[----:B------:R-:W-:Y:S01]  /*16e80*/  ISETP.NE.U32.AND P1, PT, RZ, UR8, PT ;  /* 0x00000008ff007c0c */ /* 0x000fe2000bf25070 */
[----:B------:R-:W-:-:S03]  /*16e90*/  IMAD.MOV.U32 R3, RZ, RZ, R15 ;  /* 0x000000ffff037224 */ /* 0x000fc600078e000f */
[----:B------:R-:W-:-:S13]  /*16ea0*/  ISETP.NE.AND.EX P1, PT, RZ, UR9, PT, P1 ;  /* 0x00000009ff007c0c */ /* 0x000fda000bf25310 */
[----:B------:R-:W-:Y:S05]  /*16eb0*/  @!P1 BRA `(.L_x_554) ;  /* 0x0000000000289947 */ /* 0x000fea0003800000 */
[----:B------:R-:W-:Y:S02]  /*16ec0*/  ULDC UR7, c[0x0][0x634] ;  /* 0x00018d0000077ab9 */ /* 0x000fe40000000800 */
[----:B------:R-:W-:-:S05]  /*16ed0*/  IADD3 R3, P1, R13, UR7, RZ ;  /* 0x000000070d037c10 */ /* 0x000fca000ff3e0ff */
[----:B------:R-:W-:-:S04]  /*16ee0*/  IMAD.X R9, RZ, RZ, R15, P1 ;  /* 0x000000ffff097224 */ /* 0x000fc800008e060f */
[----:B------:R-:W-:-:S04]  /*16ef0*/  IMAD.WIDE.U32 R4, R9, UR8, RZ ;  /* 0x0000000809047c25 */ /* 0x000fc8000f8e00ff */
[----:B------:R-:W-:-:S04]  /*16f00*/  IMAD.WIDE.U32 R4, P1, R3, UR9, R4 ;  /* 0x0000000903047c25 */ /* 0x000fc8000f820004 */
[----:B------:R-:W-:-:S04]  /*16f10*/  IMAD.WIDE.U32 R2, R3, UR8, RZ ;  /* 0x0000000803027c25 */ /* 0x000fc8000f8e00ff */
[----:B------:R-:W-:Y:S01]  /*16f20*/  IMAD.MOV.U32 R2, RZ, RZ, R5 ;  /* 0x000000ffff027224 */ /* 0x000fe200078e0005 */
[----:B------:R-:W-:Y:S01]  /*16f30*/  IADD3 RZ, P2, R3, R4, RZ ;  /* 0x0000000403ff7210 */ /* 0x000fe20007f5e0ff */
[----:B------:R-:W-:-:S04]  /*16f40*/  IMAD.X R3, RZ, RZ, RZ, P1 ;  /* 0x000000ffff037224 */ /* 0x000fc800008e06ff */
[----:B------:R-:W-:-:S08]  /*16f50*/  IMAD.WIDE.U32.X R2, R9, UR9, R2, P2 ;  /* 0x0000000909027c25 */ /* 0x000fd000090e0402 */
.L_x_554:
[--C-:B------:R-:W-:Y:S01]  /*16f60*/  SHF.R.U64 R9, R2, UR10, R3.reuse ;  /* 0x0000000a02097c19 */ /* 0x100fe20008001203 */
[----:B------:R-:W-:Y:S01]  /*16f70*/  ULDC.64 UR8, c[0x0][0x620] ;  /* 0x0001880000087ab9 */ /* 0x000fe20000000a00 */
[----:B------:R-:W-:Y:S01]  /*16f80*/  SHF.R.U32.HI R2, RZ, UR10, R3 ;  /* 0x0000000aff027c19 */ /* 0x000fe20008011603 */
[----:B------:R-:W-:Y:S01]  /*16f90*/  ULDC UR7, c[0x0][0x618] ;  /* 0x0001860000077ab9 */ /* 0x000fe20000000800 */
[----:B------:R-:W-:Y:S02]  /*16fa0*/  IADD3 R11, P1, RZ, -R9, RZ ;  /* 0x80000009ff0b7210 */ /* 0x000fe40007f3e0ff */
[----:B------:R-:W-:-:S03]  /*16fb0*/  MOV R3, R15 ;  /* 0x0000000f00037202 */ /* 0x000fc60000000f00 */
[----:B------:R-:W-:-:S04]  /*16fc0*/  IMAD.X R2, RZ, RZ, ~R2, P1 ;  /* 0x000000ffff027224 */ /* 0x000fc800008e0e02 */
[----:B------:R-:W-:-:S04]  /*16fd0*/  IMAD R2, R2, UR8, RZ ;  /* 0x0000000802027c24 */ /* 0x000fc8000f8e02ff */
[----:B------:R-:W-:Y:S02]  /*16fe0*/  IMAD R5, R11, UR9, R2 ;  /* 0x000000090b057c24 */ /* 0x000fe4000f8e0202 */
[----:B------:R-:W-:-:S04]  /*16ff0*/  IMAD.MOV.U32 R2, RZ, RZ, R13 ;  /* 0x000000ffff027224 */ /* 0x000fc800078e000d */
[----:B------:R-:W-:Y:S01]  /*17000*/  IMAD.WIDE.U32 R2, R11, UR8, R2 ;  /* 0x000000080b027c25 */ /* 0x000fe2000f8e0002 */
[----:B------:R-:W-:Y:S02]  /*17010*/  ULDC.64 UR8, c[0x0][0x640] ;  /* 0x0001900000087ab9 */ /* 0x000fe40000000a00 */
[----:B------:R-:W-:Y:S01]  /*17020*/  ISETP.NE.U32.AND P1, PT, RZ, UR8, PT ;  /* 0x00000008ff007c0c */ /* 0x000fe2000bf25070 */
[----:B------:R-:W-:-:S03]  /*17030*/  IMAD.IADD R3, R3, 0x1, R5 ;  /* 0x0000000103037824 */ /* 0x000fc600078e0205 */
[----:B------:R-:W-:Y:S02]  /*17040*/  ISETP.NE.AND.EX P1, PT, RZ, UR9, PT, P1 ;  /* 0x00000009ff007c0c */ /* 0x000fe4000bf25310 */
[--C-:B------:R-:W-:Y:S02]  /*17050*/  SHF.R.U64 R10, R2, UR7, R3.reuse ;  /* 0x00000007020a7c19 */ /* 0x100fe40008001203 */
[----:B------:R-:W-:Y:S01]  /*17060*/  SHF.R.U32.HI R3, RZ, UR7, R3 ;  /* 0x00000007ff037c19 */ /* 0x000fe20008011603 */
[----:B------:R-:W-:-:S03]  /*17070*/  ULDC UR7, c[0x0][0x608] ;  /* 0x0001820000077ab9 */ /* 0x000fc60000000800 */
[--C-:B------:R-:W-:Y:S02]  /*17080*/  SHF.R.U64 R12, R10, UR7, R3.reuse ;  /* 0x000000070a0c7c19 */ /* 0x100fe40008001203 */
[----:B------:R-:W-:Y:S01]  /*17090*/  SHF.R.U32.HI R3, RZ, UR7, R3 ;  /* 0x00000007ff037c19 */ /* 0x000fe20008011603 */
[----:B------:R-:W-:-:S03]  /*170a0*/  ULDC UR7, c[0x0][0x658] ;  /* 0x0001960000077ab9 */ /* 0x000fc60000000800 */
[--C-:B------:R-:W-:Y:S02]  /*170b0*/  SHF.R.U64 R11, R12, UR7, R3.reuse ;  /* 0x000000070c0b7c19 */ /* 0x100fe40008001203 */
[----:B------:R-:W-:-:S03]  /*170c0*/  SHF.R.U32.HI R13, RZ, UR7, R3 ;  /* 0x00000007ff0d7c19 */ /* 0x000fc60008011603 */
[----:B------:R-:W-:Y:S02]  /*170d0*/  IMAD.MOV.U32 R2, RZ, RZ, R11 ;  /* 0x000000ffff027224 */ /* 0x000fe400078e000b */
[----:B------:R-:W-:Y:S01]  /*170e0*/  IMAD.MOV.U32 R3, RZ, RZ, R13 ;  /* 0x000000ffff037224 */ /* 0x000fe200078e000d */
[----:B------:R-:W-:Y:S06]  /*170f0*/  @!P1 BRA `(.L_x_555) ;  /* 0x0000000000289947 */ /* 0x000fec0003800000 */
        /* <DEDUP_REMOVED lines=10> */
.L_x_555:
[----:B------:R-:W-:Y:S01]  /*171a0*/  ULDC UR7, c[0x0][0x648] ;  /* 0x0001920000077ab9 */ /* 0x000fe20000000800 */
[----:B------:R-:W-:Y:S01]  /*171b0*/  LOP3.LUT R12, R12, UR6, RZ, 0xc0, !PT ;  /* 0x000000060c0c7c12 */ /* 0x000fe2000f8ec0ff */
[----:B------:R-:W-:Y:S01]  /*171c0*/  UISETP.NE.AND UP0, UPT, UR45, URZ, UPT ;  /* 0x0000003f2d00728c */ /* 0x000fe2000bf05270 */
[----:B------:R-:W-:Y:S01]  /*171d0*/  SHF.R.U64 R3, R2, UR7, R3 ;  /* 0x0000000702037c19 */ /* 0x000fe20008001203 */
[----:B------:R-:W-:Y:S01]  /*171e0*/  ULDC UR7, c[0x0][0x638] ;  /* 0x00018e0000077ab9 */ /* 0x000fe20000000800 */
[----:B------:R-:W-:Y:S02]  /*171f0*/  LOP3.LUT R4, R10, UR4, RZ, 0xc0, !PT ;  /* 0x000000040a047c12 */ /* 0x000fe4000f8ec0ff */
[C---:B------:R-:W-:Y:S01]  /*17200*/  IADD3 R2, -R3.reuse, RZ, RZ ;  /* 0x000000ff03027210 */ /* 0x040fe20007ffe1ff */
[----:B------:R-:W-:Y:S01]  /*17210*/  IMAD R12, R3, UR5, R12 ;  /* 0x00000005030c7c24 */ /* 0x000fe2000f8e020c */
[----:B------:R-:W-:Y:S02]  /*17220*/  PLOP3.LUT P1, PT, PT, PT, UP0, 0x40, 0x0 ;  /* 0x000000000000781c */ /* 0x000fe40003f2e808 */
[----:B------:R-:W-:Y:S01]  /*17230*/  PLOP3.LUT P2, PT, PT, PT, UP0, 0x40, 0x0 ;  /* 0x000000000000781c */ /* 0x000fe20003f4e808 */
[----:B------:R-:W-:Y:S01]  /*17240*/  IMAD R11, R2, UR7, R11 ;  /* 0x00000007020b7c24 */ /* 0x000fe2000f8e020b */
[----:B------:R-:W-:-:S02]  /*17250*/  ULDC UR7, c[0x0][0x610] ;  /* 0x0001840000077ab9 */ /* 0x000fc40000000800 */
[----:B------:R-:W-:Y:S01]  /*17260*/  IMAD R7, R12, UR7, R7 ;  /* 0x000000070c077c24 */ /* 0x000fe2000f8e0207 */
[----:B------:R-:W-:Y:S02]  /*17270*/  ULDC UR7, c[0x0][0x600] ;  /* 0x0001800000077ab9 */ /* 0x000fe40000000800 */
[----:B------:R-:W-:-:S05]  /*17280*/  IMAD R4, R11, UR7, R4 ;  /* 0x000000070b047c24 */ /* 0x000fca000f8e0204 */
[----:B------:R-:W-:Y:S02]  /*17290*/  SEL R2, R4, R7, P1 ;  /* 0x0000000704027207 */ /* 0x000fe40000800000 */
[----:B------:R-:W-:Y:S01]  /*172a0*/  SEL R3, R7, R4, P2 ;  /* 0x0000000407037207 */ /* 0x000fe20001000000 */
[----:B------:R-:W-:-:S07]  /*172b0*/  IMAD.MOV.U32 R4, RZ, RZ, 0x1 ;  /* 0x00000001ff047424 */ /* 0x000fce00078e00ff */
.L_x_553:
[----:B------:R-:W-:Y:S05]  /*172c0*/  BSYNC B1 ;  /* 0x0000000000017941 */ /* 0x000fea0003800000 */
.L_x_552:
[----:B------:R-:W-:-:S13]  /*172d0*/  LOP3.LUT P1, RZ, R4, 0xff, RZ, 0xc0, !PT ;  /* 0x000000ff04ff7812 */ /* 0x000fda000782c0ff */
[----:B------:R-:W-:Y:S05]  /*172e0*/  @P1 BRA `(.L_x_556) ;  /* 0xfffffff400241947 */ /* 0x000fea000383ffff */
[----:B------:R-:W-:Y:S05]  /*172f0*/  BSYNC B0 ;  /* 0x0000000000007941 */ /* 0x000fea0003800000 */
.L_x_544:
[----:B------:R-:W-:-:S03]  /*17300*/  UMOV UR7, 0xffffffff ;  /* 0xffffffff00077882 */ /* 0x000fc60000000000 */
[----:B------:R-:W-:Y:S05]  /*17310*/  BRA.DIV UR7, `(.L_x_557) ;  /* 0x00000006071c7947 */ /* 0x000fea000b800000 */
[----:B------:R-:W-:-:S13]  /*17320*/  ELECT P6, URZ, PT ;  /* 0x00000000003f782f */ /* 0x000fda00038c0000 */
.L_x_571:
[----:B------:R-:W-:Y:S04]  /*17330*/  BSSY B0, `(.L_x_558) ;  /* 0x000002c000007945 */ /* 0x000fe80003800000 */
[----:B------:R-:W-:Y:S05]  /*17340*/  @!P6 BRA `(.L_x_559) ;  /* 0x0000000000a8e947 */ /* 0x000fea0003800000 */
[----:B------:R-:W-:-:S04]  /*17350*/  ULOP3.LUT UR7, UR40, 0x2, URZ, 0xfc, !UPT ;  /* 0x0000000228077892 */ /* 0x000fc8000f8efc3f */
[----:B------:R-:W-:-:S06]  /*17360*/  UISETP.NE.AND UP0, UPT, UR7, 0x3, UPT ;  /* 0x000000030700788c */ /* 0x000fcc000bf05270 */
[----:B------:R-:W-:-:S13]  /*17370*/  PLOP3.LUT P0, PT, PT, PT, UP0, 0x80, 0x0 ;  /* 0x000000000000781c */ /* 0x000fda0003f0f008 */
[----:B------:R-:W-:Y:S05]  /*17380*/  @!P0 BRA `(.L_x_560) ;  /* 0x0000000000048947 */ /* 0x000fea0003800000 */
[----:B------:R-:W-:Y:S01]  /*17390*/  BPT.TRAP 0x1 ;  /* 0x000000040000795c */ /* 0x000fe20000300000 */
.L_x_560:
[----:B------:R-:W0:Y:S01]  /*173a0*/  S2R R3, SR_CgaCtaId ;  /* 0x0000000000037919 */ /* 0x000e220000008800 */
[----:B------:R-:W-:-:S04]  /*173b0*/  MOV R2, 0x400 ;  /* 0x0000040000027802 */ /* 0x000fc80000000f00 */
[----:B0-----:R-:W-:Y:S02]  /*173c0*/  LEA R3, R3, R2, 0x18 ;  /* 0x0000000203037211 */ /* 0x001fe400078ec0ff */
[----:B------:R-:W-:-:S03]  /*173d0*/  SHF.L.U32 R2, R0, 0x1f, RZ ;  /* 0x0000001f00027819 */ /* 0x000fc600000006ff */
[----:B------:R-:W-:-:S04]  /*173e0*/  VIADD R3, R3, 0x20 ;  /* 0x0000002003037836 */ /* 0x000fc80000000000 */
[----:B------:R-:W-:-:S04]  /*173f0*/  IMAD R5, R6, 0x8, R3 ;  /* 0x0000000806057824 */ /* 0x000fc800078e0203 */
[----:B------:R-:W0:Y:S02]  /*17400*/  SYNCS.PHASECHK.TRANS64.TRYWAIT P0, [R5+URZ], R2 ;  /* 0x00000002050075a7 */ /* 0x000e24000800017f */
[----:B0-----:R-:W-:Y:S05]  /*17410*/  @!P0 BRA `(.L_x_561) ;  /* 0x0000000000fc8947 */ /* 0x001fea0003800000 */
.L_x_572:
[----:B------:R-:W-:-:S05]  /*17420*/  VIADD R6, R6, 0x1 ;  /* 0x0000000106067836 */ /* 0x000fca0000000000 */
[----:B------:R-:W-:-:S04]  /*17430*/  ISETP.NE.AND P0, PT, R6, 0x4, PT ;  /* 0x000000040600780c */ /* 0x000fc80003f05270 */
[----:B0-----:R-:W-:Y:S02]  /*17440*/  SEL R5, RZ, 0x1, P0 ;  /* 0x00000001ff057807 */ /* 0x001fe40000000000 */
[----:B------:R-:W-:Y:S02]  /*17450*/  SEL R6, R6, RZ, P0 ;  /* 0x000000ff06067207 */ /* 0x000fe40000000000 */
[----:B------:R-:W-:-:S03]  /*17460*/  LOP3.LUT R5, R0, R5, RZ, 0x3c, !PT ;  /* 0x0000000500057212 */ /* 0x000fc600078e3cff */
[----:B------:R-:W-:Y:S01]  /*17470*/  IMAD R7, R6, 0x8, R3 ;  /* 0x0000000806077824 */ /* 0x000fe200078e0203 */
[----:B------:R-:W-:-:S04]  /*17480*/  SHF.L.U32 R0, R5, 0x1f, RZ ;  /* 0x0000001f05007819 */ /* 0x000fc800000006ff */
[----:B------:R-:W0:Y:S02]  /*17490*/  SYNCS.PHASECHK.TRANS64.TRYWAIT P0, [R7+URZ], R0 ;  /* 0x00000000070075a7 */ /* 0x000e24000800017f */
[----:B0-----:R-:W-:Y:S05]  /*174a0*/  @!P0 BRA `(.L_x_562) ;  /* 0x0000000000ec8947 */ /* 0x001fea0003800000 */
.L_x_573:
[----:B0-----:R-:W-:-:S05]  /*174b0*/  VIADD R0, R6, 0x1 ;  /* 0x0000000106007836 */ /* 0x001fca0000000000 */
[----:B------:R-:W-:-:S04]  /*174c0*/  ISETP.NE.AND P0, PT, R0, 0x4, PT ;  /* 0x000000040000780c */ /* 0x000fc80003f05270 */
[----:B------:R-:W-:Y:S02]  /*174d0*/  SEL R2, RZ, 0x1, P0 ;  /* 0x00000001ff027807 */ /* 0x000fe40000000000 */
[----:B------:R-:W-:Y:S02]  /*174e0*/  SEL R4, R0, RZ, P0 ;  /* 0x000000ff00047207 */ /* 0x000fe40000000000 */
[----:B------:R-:W-:Y:S02]  /*174f0*/  LOP3.LUT R5, R5, R2, RZ, 0x3c, !PT ;  /* 0x0000000205057212 */ /* 0x000fe400078e3cff */
[----:B------:R-:W-:Y:S02]  /*17500*/  LEA R7, R4, R3, 0x3 ;  /* 0x0000000304077211 */ /* 0x000fe400078e18ff */
[----:B------:R-:W-:-:S04]  /*17510*/  SHF.L.U32 R0, R5, 0x1f, RZ ;  /* 0x0000001f05007819 */ /* 0x000fc800000006ff */
[----:B------:R-:W0:Y:S02]  /*17520*/  SYNCS.PHASECHK.TRANS64.TRYWAIT P0, [R7+URZ], R0 ;  /* 0x00000000070075a7 */ /* 0x000e24000800017f */
[----:B0-----:R-:W-:Y:S05]  /*17530*/  @!P0 BRA `(.L_x_563) ;  /* 0x0000000000dc8947 */ /* 0x001fea0003800000 */
.L_x_574:
[----:B0-----:R-:W-:-:S05]  /*17540*/  VIADD R0, R4, 0x1 ;  /* 0x0000000104007836 */ /* 0x001fca0000000000 */
[----:B------:R-:W-:-:S04]  /*17550*/  ISETP.NE.AND P0, PT, R0, 0x4, PT ;  /* 0x000000040000780c */ /* 0x000fc80003f05270 */
[----:B------:R-:W-:Y:S02]  /*17560*/  SEL R2, RZ, 0x1, P0 ;  /* 0x00000001ff027807 */ /* 0x000fe40000000000 */
[----:B------:R-:W-:Y:S02]  /*17570*/  SEL R0, R0, RZ, P0 ;  /* 0x000000ff00007207 */ /* 0x000fe40000000000 */
[----:B------:R-:W-:-:S03]  /*17580*/  LOP3.LUT R2, R5, R2, RZ, 0x3c, !PT ;  /* 0x0000000205027212 */ /* 0x000fc600078e3cff */
[----:B------:R-:W-:Y:S01]  /*17590*/  IMAD R3, R0, 0x8, R3 ;  /* 0x0000000800037824 */ /* 0x000fe200078e0203 */
[----:B------:R-:W-:-:S07]  /*175a0*/  SHF.L.U32 R0, R2, 0x1f, RZ ;  /* 0x0000001f02007819 */ /* 0x000fce00000006ff */
.L_x_564:
[----:B0-----:R0:W1:Y:S02]  /*175b0*/  SYNCS.PHASECHK.TRANS64.TRYWAIT P0, [R3+URZ], R0 ;  /* 0x00000000030075a7 */ /* 0x001064000800017f */
[----:B-1----:R-:W-:Y:S05]  /*175c0*/  @!P0 NANOSLEEP.SYNCS 0x989680 ;  /* 0x009896800000895d */ /* 0x002fea0003900000 */
[----:B------:R-:W1:Y:S02]  /*175d0*/  @!P0 SYNCS.PHASECHK.TRANS64 P0, [R3+URZ], R0 ;  /* 0x00000000030085a7 */ /* 0x000e64000800007f */
[----:B-1----:R-:W-:Y:S05]  /*175e0*/  @!P0 BRA `(.L_x_564) ;  /* 0xfffffffc00f08947 */ /* 0x002fea000383ffff */
.L_x_559:
[----:B------:R-:W-:Y:S05]  /*175f0*/  BSYNC B0 ;  /* 0x0000000000007941 */ /* 0x000fea0003800000 */
.L_x_558:
[----:B------:R-:W-:Y:S05]  /*17600*/  EXIT ;  /* 0x000000000000794d */ /* 0x000fea0003800000 */
.L_x_17:
[----:B-1----:R1:W4:Y:S02]  /*17610*/  SYNCS.PHASECHK.TRANS64.TRYWAIT P1, [R3+URZ], R0 ;  /* 0x00000000030075a7 */ /* 0x002324000802017f */
[----:B----4-:R-:W-:Y:S05]  /*17620*/  @!P1 NANOSLEEP.SYNCS 0x989680 ;  /* 0x009896800000995d */ /* 0x010fea0003900000 */
[----:B------:R-:W4:Y:S02]  /*17630*/  @!P1 SYNCS.PHASECHK.TRANS64 P1, [R3+URZ], R0 ;  /* 0x00000000030095a7 */ /* 0x000f24000802007f */
[----:B----4-:R-:W-:Y:S05]  /*17640*/  @!P1 BRA `(.L_x_17) ;  /* 0xfffffffc00f09947 */ /* 0x010fea000383ffff */
[----:B------:R-:W-:Y:S05]  /*17650*/  BRA `(.L_x_16) ;  /* 0xfffffe9c00707947 */ /* 0x000fea000383ffff */
.L_x_22:
[----:B-1----:R-:W-:-:S04]  /*17660*/  IMAD.U32 R5, RZ, RZ, UR4 ;  /* 0x00000004ff057e24 */ /* 0x002fc8000f8e00ff */
[----:B------:R1:W2:Y:S03]  /*17670*/  SYNCS.PHASECHK.TRANS64.TRYWAIT P1, [R5+URZ], R4 ;  /* 0x00000004050075a7 */ /* 0x0002a6000802017f */
[----:B--2---:R-:W-:Y:S05]  /*17680*/  @!P1 NANOSLEEP.SYNCS 0x989680 ;  /* 0x009896800000995d */ /* 0x004fea0003900000 */
[----:B------:R-:W2:Y:S02]  /*17690*/  @!P1 SYNCS.PHASECHK.TRANS64 P1, [R5+URZ], R4 ;  /* 0x00000004050095a7 */ /* 0x000ea4000802007f */
[----:B--2---:R-:W-:Y:S05]  /*176a0*/  @!P1 BRA `(.L_x_22) ;  /* 0xfffffffc00ec9947 */ /* 0x004fea000383ffff */
[----:B------:R-:W-:Y:S05]  /*176b0*/  BRA `(.L_x_21) ;  /* 0xfffffeb000d07947 */ /* 0x000fea000383ffff */
.L_x_545:
[----:B------:R-:W-:Y:S01]  /*176c0*/  BSSY B1, `(.L_x_565) ;  /* 0x0000006000017945 */ /* 0x000fe20003800000 */
[----:B------:R-:W-:-:S07]  /*176d0*/  IMAD.MOV.U32 R15, RZ, RZ, -0x1 ;  /* 0xffffffffff0f7424 */ /* 0x000fce00078e00ff */
[----:B------:R-:W-:Y:S05]  /*176e0*/  WARPSYNC.COLLECTIVE R15, `(.L_x_566) ;  /* 0x000000000f0c7348 */ /* 0x000fea0003c00000 */
[----:B------:R-:W-:Y:S02]  /*176f0*/  ELECT P6, UR62, PT ;  /* 0x00000000003e782f */ /* 0x000fe400038c0000 */
[----:B------:R-:W-:Y:S01]  /*17700*/  MOV R14, UR62 ;  /* 0x0000003e000e7c02 */ /* 0x000fe20008000f00 */
[----:B------:R-:W-:Y:S10]  /*17710*/  ENDCOLLECTIVE ;  /* 0x000000000000791b */ /* 0x000ff40003800000 */
.L_x_566:
[----:B------:R-:W-:Y:S05]  /*17720*/  BSYNC B1 ;  /* 0x0000000000017941 */ /* 0x000fea0003800000 */
.L_x_565:
[----:B------:R-:W-:Y:S05]  /*17730*/  BRA `(.L_x_567) ;  /* 0xfffffff0001c7947 */ /* 0x000fea000383ffff */
.L_x_548:
[----:B0-----:R0:W1:Y:S02]  /*17740*/  SYNCS.PHASECHK.TRANS64.TRYWAIT P1, [R10+URZ+0x20], R5 ;  /* 0x000020050a0075a7 */ /* 0x001064000802017f */
[----:B-1----:R-:W-:Y:S05]  /*17750*/  @!P1 NANOSLEEP.SYNCS 0x989680 ;  /* 0x009896800000995d */ /* 0x002fea0003900000 */
[----:B------:R-:W1:Y:S02]  /*17760*/  @!P1 SYNCS.PHASECHK.TRANS64 P1, [R10+URZ+0x20], R5 ;  /* 0x000020050a0095a7 */ /* 0x000e64000802007f */
[----:B-1----:R-:W-:Y:S05]  /*17770*/  @!P1 BRA `(.L_x_548) ;  /* 0xfffffffc00f09947 */ /* 0x002fea000383ffff */
[----:B------:R-:W-:Y:S05]  /*17780*/  BRA `(.L_x_568) ;  /* 0xfffffff000507947 */ /* 0x000fea000383ffff */
.L_x_557:
[----:B------:R-:W-:Y:S01]  /*17790*/  BSSY B0, `(.L_x_569) ;  /* 0x0000006000007945 */ /* 0x000fe20003800000 */
[----:B------:R-:W-:-:S07]  /*177a0*/  IMAD.MOV.U32 R15, RZ, RZ, -0x1 ;  /* 0xffffffffff0f7424 */ /* 0x000fce00078e00ff */
[----:B------:R-:W-:Y:S05]  /*177b0*/  WARPSYNC.COLLECTIVE R15, `(.L_x_570) ;  /* 0x000000000f0c7348 */ /* 0x000fea0003c00000 */
[----:B------:R-:W-:Y:S02]  /*177c0*/  ELECT P6, UR62, PT ;  /* 0x00000000003e782f */ /* 0x000fe400038c0000 */
[----:B------:R-:W-:Y:S01]  /*177d0*/  MOV R14, UR62 ;  /* 0x0000003e000e7c02 */ /* 0x000fe20008000f00 */
[----:B------:R-:W-:Y:S10]  /*177e0*/  ENDCOLLECTIVE ;  /* 0x000000000000791b */ /* 0x000ff40003800000 */
.L_x_570:
[----:B------:R-:W-:Y:S05]  /*177f0*/  BSYNC B0 ;  /* 0x0000000000007941 */ /* 0x000fea0003800000 */
.L_x_569:
[----:B------:R-:W-:Y:S05]  /*17800*/  BRA `(.L_x_571) ;  /* 0xfffffff800c87947 */ /* 0x000fea000383ffff */
.L_x_561:
[----:B0-----:R0:W1:Y:S02]  /*17810*/  SYNCS.PHASECHK.TRANS64.TRYWAIT P0, [R5+URZ], R2 ;  /* 0x00000002050075a7 */ /* 0x001064000800017f */
[----:B-1----:R-:W-:Y:S05]  /*17820*/  @!P0 NANOSLEEP.SYNCS 0x989680 ;  /* 0x009896800000895d */ /* 0x002fea0003900000 */
[----:B------:R-:W1:Y:S02]  /*17830*/  @!P0 SYNCS.PHASECHK.TRANS64 P0, [R5+URZ], R2 ;  /* 0x00000002050085a7 */ /* 0x000e64000800007f */
[----:B-1----:R-:W-:Y:S05]  /*17840*/  @!P0 BRA `(.L_x_561) ;  /* 0xfffffffc00f08947 */ /* 0x002fea000383ffff */
[----:B------:R-:W-:Y:S05]  /*17850*/  BRA `(.L_x_572) ;  /* 0xfffffff800f07947 */ /* 0x000fea000383ffff */
.L_x_562:
[----:B0-----:R0:W1:Y:S02]  /*17860*/  SYNCS.PHASECHK.TRANS64.TRYWAIT P0, [R7+URZ], R0 ;  /* 0x00000000070075a7 */ /* 0x001064000800017f */
[----:B-1----:R-:W-:Y:S05]  /*17870*/  @!P0 NANOSLEEP.SYNCS 0x989680 ;  /* 0x009896800000895d */ /* 0x002fea0003900000 */
[----:B------:R-:W1:Y:S02]  /*17880*/  @!P0 SYNCS.PHASECHK.TRANS64 P0, [R7+URZ], R0 ;  /* 0x00000000070085a7 */ /* 0x000e64000800007f */
[----:B-1----:R-:W-:Y:S05]  /*17890*/  @!P0 BRA `(.L_x_562) ;  /* 0xfffffffc00f08947 */ /* 0x002fea000383ffff */
[----:B------:R-:W-:Y:S05]  /*178a0*/  BRA `(.L_x_573) ;  /* 0xfffffffc00007947 */ /* 0x000fea000383ffff */
.L_x_563:
[----:B0-----:R0:W1:Y:S02]  /*178b0*/  SYNCS.PHASECHK.TRANS64.TRYWAIT P0, [R7+URZ], R0 ;  /* 0x00000000070075a7 */ /* 0x001064000800017f */
[----:B-1----:R-:W-:Y:S05]  /*178c0*/  @!P0 NANOSLEEP.SYNCS 0x989680 ;  /* 0x009896800000895d */ /* 0x002fea0003900000 */
[----:B------:R-:W1:Y:S02]  /*178d0*/  @!P0 SYNCS.PHASECHK.TRANS64 P0, [R7+URZ], R0 ;  /* 0x00000000070085a7 */ /* 0x000e64000800007f */
[----:B-1----:R-:W-:Y:S05]  /*178e0*/  @!P0 BRA `(.L_x_563) ;  /* 0xfffffffc00f08947 */ /* 0x002fea000383ffff */
[----:B------:R-:W-:Y:S05]  /*178f0*/  BRA `(.L_x_574) ;  /* 0xfffffffc00107947 */ /* 0x000fea000383ffff */
.L_x_575:
[----:B------:R-:W-:-:S00]  /*17900*/  BRA `(.L_x_575) ;  /* 0xfffffffc00fc7947 */ /* 0x000fc0000383ffff */
[----:B------:R-:W-:-:S00]  /*17910*/  NOP ;  /* 0x0000000000007918 */ /* 0x000fc00000000000 */
        /* <DEDUP_REMOVED lines=14> */
.L_x_576:


//--------------------- .nv.global.init           --------------------------
	.section	.nv.global.init,"aw",@progbits
.nv.global.init:
	.type		$str$22,@object
	.size		$str$22,($str$23 - $str$22)
$str$22:
        /*0000*/ 	.byte	0x6b, 0x5f, 0x74, 0x69, 0x6c, 0x65, 0x5f, 0x63, 0x6f, 0x75, 0x6e, 0x74, 0x20, 0x3e, 0x3d, 0x20
        /*0010*/ 	.byte	0x31, 0x00
	.type		$str$23,@object
	.size		$str$23,(__unnamed_1 - $str$23)
$str$23:
        /*0012*/ 	.byte	0x2f, 0x74, 0x6d, 0x70, 0x2f, 0x63, 0x75, 0x74, 0x6c, 0x61, 0x73, 0x73, 0x5f, 0x73, 0x77, 0x65
        /*0022*/ 	.byte	0x65, 0x70, 0x5f, 0x73, 0x72, 0x63, 0x2f, 0x69, 0x6e, 0x63, 0x6c, 0x75, 0x64, 0x65, 0x2f, 0x63
        /*0032*/ 	.byte	0x75, 0x74, 0x6c, 0x61, 0x73, 0x73, 0x2f, 0x67, 0x65, 0x6d, 0x6d, 0x2f, 0x63, 0x6f, 0x6c, 0x6c
        /*0042*/ 	.byte	0x65, 0x63, 0x74, 0x69, 0x76, 0x65, 0x2f, 0x73, 0x6d, 0x39, 0x30, 0x5f, 0x6d, 0x6d, 0x61, 0x5f
        /*0052*/ 	.byte	0x74, 0x6d, 0x61, 0x5f, 0x67, 0x6d, 0x6d, 0x61, 0x5f, 0x73, 0x73, 0x5f, 0x77, 0x61, 0x72, 0x70
        /*0062*/ 	.byte	0x73, 0x70, 0x65, 0x63, 0x69, 0x61, 0x6c, 0x69, 0x7a, 0x65, 0x64, 0x2e, 0x68, 0x70, 0x70, 0x00
	.type		__unnamed_1,@object
	.size		__unnamed_1,(.L_0 - __unnamed_1)
__unnamed_1:
        /* <DEDUP_REMOVED lines=181> */
        /*0bc2*/ 	.byte	0x65, 0x6e, 0x74, 0x69, 0x74, 0x79, 0x5d, 0x00
.L_0:


//--------------------- .nv.shared._ZN7cutlass13device_kernelINS_4gemm6kernel13GemmUniversalIN4cute5tupleIJiiiiEEENS1_10collective13CollectiveMmaINS1_34MainloopSm90TmaGmmaWarpSpecializedILi4ENS5_IJNS4_1CILi1EEESB_SB_EEENS1_35KernelTmaWarpSpecializedCooperativeEEENS5_IJNSA_ILi256EEESF_NSA_ILi32EEEEEENS_10bfloat16_tENS5_IJlSB_lEEESI_SJ_NS4_8TiledMMAINS4_8MMA_AtomIJNS4_4SM904GMMA28MMA_64x256x16_F32BF16BF16_SSILNSN_5MajorE0ELSP_0ELNSN_7ScaleInE1ELSQ_1EEEEEENS4_6LayoutINS5_IJNSA_ILi2EEESB_SB_EEENS5_IJSB_NSA_ILi0EEESW_EEEEENS5_IJNS4_10UnderscoreESZ_SZ_EEEEENS4_13SM90_TMA_LOADENS4_14ComposedLayoutINS4_7SwizzleILi2ELi4ELi3EEENS4_18smem_ptr_flag_bitsILi16EEENST_INS5_IJNSA_ILi8EEESG_EEENS5_IJSG_SB_EEEEEEEvNS4_8identityES12_S1C_vS1D_EENS_8epilogue10collective6detail29Sm90TmaWarpSpecializedAdapterINS1G_15DefaultEpilogueISI_SJ_SJ_NS1F_6thread17LinearCombinationISI_Li1EffLNS1K_9ScaleType4KindE0ELNS_15FloatRoundStyleE2ESI_EENS1_15EpilogueDefaultEEEEEvvEEEEvNT_6ParamsE --------------------------
	.section	.nv.shared._ZN7cutlass13device_kernelINS_4gemm6kernel13GemmUniversalIN4cute5tupleIJiiiiEEENS1_10collective13CollectiveMmaINS1_34MainloopSm90TmaGmmaWarpSpecializedILi4ENS5_IJNS4_1CILi1EEESB_SB_EEENS1_35KernelTmaWarpSpecializedCooperativeEEENS5_IJNSA_ILi256EEESF_NSA_ILi32EEEEEENS_10bfloat16_tENS5_IJlSB_lEEESI_SJ_NS4_8TiledMMAINS4_8MMA_AtomIJNS4_4SM904GMMA28MMA_64x256x16_F32BF16BF16_SSILNSN_5MajorE0ELSP_0ELNSN_7ScaleInE1ELSQ_1EEEEEENS4_6LayoutINS5_IJNSA_ILi2EEESB_SB_EEENS5_IJSB_NSA_ILi0EEESW_EEEEENS5_IJNS4_10UnderscoreESZ_SZ_EEEEENS4_13SM90_TMA_LOADENS4_14ComposedLayoutINS4_7SwizzleILi2ELi4ELi3EEENS4_18smem_ptr_flag_bitsILi16EEENST_INS5_IJNSA_ILi8EEESG_EEENS5_IJSG_SB_EEEEEEEvNS4_8identityES12_S1C_vS1D_EENS_8epilogue10collective6detail29Sm90TmaWarpSpecializedAdapterINS1G_15DefaultEpilogueISI_SJ_SJ_NS1F_6thread17LinearCombinationISI_Li1EffLNS1K_9ScaleType4KindE0ELNS_15FloatRoundStyleE2ESI_EENS1_15EpilogueDefaultEEEEEvvEEEEvNT_6ParamsE,"aw",@nobits
	.sectionflags	@""
	.align	16
	.zero		1024


//--------------------- .nv.shared.reserved.0     --------------------------
	.section	.nv.shared.reserved.0,"aw",@nobits
	.weak		__nv_reservedSMEM_offset_0_alias
	.size		__nv_reservedSMEM_offset_0_alias, 0, 0
	.other		__nv_reservedSMEM_offset_0_alias,@"STO_CUDA_RESERVED_SHARED STV_DEFAULT"
__nv_reservedSMEM_offset_0_alias:
	.zero		0


//--------------------- .nv.global                --------------------------
	.section	.nv.global,"aw",@nobits
.nv.global:
	.type		_ZN40_INTERNAL_e9905c86_4_k_cu_3a831721_208474cute1_E,@object
	.size		_ZN40_INTERNAL_e9905c86_4_k_cu_3a831721_208474cute1_E,(_ZN40_INTERNAL_e9905c86_4_k_cu_3a831721_208474cuda3std3__45__cpo6cbeginE - _ZN40_INTERNAL_e9905c86_4_k_cu_3a831721_208474cute1_E)
_ZN40_INTERNAL_e9905c86_4_k_cu_3a831721_208474cute1_E:
	.zero		1
	.type		_ZN40_INTERNAL_e9905c86_4_k_cu_3a831721_208474cuda3std3__45__cpo6cbeginE,@object
	.size		_ZN40_INTERNAL_e9905c86_4_k_cu_3a831721_208474cuda3std3__45__cpo6cbeginE,(_ZN40_INTERNAL_e9905c86_4_k_cu_3a831721_208474cuda3std3__48in_placeE - _ZN40_INTERNAL_e9905c86_4_k_cu_3a831721_208474cuda3std3__45__cpo6cbeginE)
_ZN40_INTERNAL_e9905c86_4_k_cu_3a831721_208474cuda3std3__45__cpo6cbeginE:
	.zero		1
	.type		_ZN40_INTERNAL_e9905c86_4_k_cu_3a831721_208474cuda3std3__48in_placeE,@object
	.size		_ZN40_INTERNAL_e9905c86_4_k_cu_3a831721_208474cuda3std3__48in_placeE,(_ZN40_INTERNAL_e9905c86_4_k_cu_3a831721_208474cuda3std6ranges3__45__cpo9iter_moveE - _ZN40_INTERNAL_e9905c86_4_k_cu_3a831721_208474cuda3std3__48in_placeE)
_ZN40_INTERNAL_e9905c86_4_k_cu_3a831721_208474cuda3std3__48in_placeE:
	.zero		1
	.type		_ZN40_INTERNAL_e9905c86_4_k_cu_3a831721_208474cuda3std6ranges3__45__cpo9iter_moveE,@object
	.size		_ZN40_INTERNAL_e9905c86_4_k_cu_3a831721_208474cuda3std6ranges3__45__cpo9iter_moveE,(_ZN40_INTERNAL_e9905c86_4_k_cu_3a831721_208474cuda3std3__45__cpo5beginE - _ZN40_INTERNAL_e9905c86_4_k_cu_3a831721_208474cuda3std6ranges3__45__cpo9iter_moveE)
_ZN40_INTERNAL_e9905c86_4_k_cu_3a831721_208474cuda3std6ranges3__45__cpo9iter_moveE:
	.zero		1
	.type		_ZN40_INTERNAL_e9905c86_4_k_cu_3a831721_208474cuda3std3__45__cpo5beginE,@object
	.size		_ZN40_INTERNAL_e9905c86_4_k_cu_3a831721_208474cuda3std3__45__cpo5beginE,(_ZN40_INTERNAL_e9905c86_4_k_cu_3a831721_208474cuda3std3__442_GLOBAL__N__e9905c86_4_k_cu_3a831721_208476ignoreE - _ZN40_INTERNAL_e9905c86_4_k_cu_3a831721_208474cuda3std3__45__cpo5beginE)
_ZN40_INTERNAL_e9905c86_4_k_cu_3a831721_208474cuda3std3__45__cpo5beginE:
	.zero		1
	.type		_ZN40_INTERNAL_e9905c86_4_k_cu_3a831721_208474cuda3std3__442_GLOBAL__N__e9905c86_4_k_cu_3a831721_208476ignoreE,@object
	.size		_ZN40_INTERNAL_e9905c86_4_k_cu_3a831721_208474cuda3std3__442_GLOBAL__N__e9905c86_4_k_cu_3a831721_208476ignoreE,(_ZN40_INTERNAL_e9905c86_4_k_cu_3a831721_208474cute7productE - _ZN40_INTERNAL_e9905c86_4_k_cu_3a831721_208474cuda3std3__442_GLOBAL__N__e9905c86_4_k_cu_3a831721_208476ignoreE)
_ZN40_INTERNAL_e9905c86_4_k_cu_3a831721_208474cuda3std3__442_GLOBAL__N__e9905c86_4_k_cu_3a831721_208476ignoreE:
	.zero		1
	.type		_ZN40_INTERNAL_e9905c86_4_k_cu_3a831721_208474cute7productE,@object
	.size		_ZN40_INTERNAL_e9905c86_4_k_cu_3a831721_208474cute7productE,(_ZN40_INTERNAL_e9905c86_4_k_cu_3a831721_208474cuda3std3__45__cpo3endE - _ZN40_INTERNAL_e9905c86_4_k_cu_3a831721_208474cute7productE)
_ZN40_INTERNAL_e9905c86_4_k_cu_3a831721_208474cute7productE:
	.zero		1
	.type		_ZN40_INTERNAL_e9905c86_4_k_cu_3a831721_208474cuda3std3__45__cpo3endE,@object
	.size		_ZN40_INTERNAL_e9905c86_4_k_cu_3a831721_208474cuda3std3__45__cpo3endE,(_ZN40_INTERNAL_e9905c86_4_k_cu_3a831721_208474cuda3std3__419piecewise_constructE - _ZN40_INTERNAL_e9905c86_4_k_cu_3a831721_208474cuda3std3__45__cpo3endE)
_ZN40_INTERNAL_e9905c86_4_k_cu_3a831721_208474cuda3std3__45__cpo3endE:
	.zero		1
	.type		_ZN40_INTERNAL_e9905c86_4_k_cu_3a831721_208474cuda3std3__419piecewise_constructE,@object
	.size		_ZN40_INTERNAL_e9905c86_4_k_cu_3a831721_208474cuda3std3__419piecewise_constructE,(_ZN40_INTERNAL_e9905c86_4_k_cu_3a831721_208474cuda3std3__45__cpo4cendE - _ZN40_INTERNAL_e9905c86_4_k_cu_3a831721_208474cuda3std3__419piecewise_constructE)
_ZN40_INTERNAL_e9905c86_4_k_cu_3a831721_208474cuda3std3__419piecewise_constructE:
	.zero		1
	.type		_ZN40_INTERNAL_e9905c86_4_k_cu_3a831721_208474cuda3std3__45__cpo4cendE,@object
	.size		_ZN40_INTERNAL_e9905c86_4_k_cu_3a831721_208474cuda3std3__45__cpo4cendE,(_ZN40_INTERNAL_e9905c86_4_k_cu_3a831721_208474cuda3std6ranges3__45__cpo4swapE - _ZN40_INTERNAL_e9905c86_4_k_cu_3a831721_208474cuda3std3__45__cpo4cendE)
_ZN40_INTERNAL_e9905c86_4_k_cu_3a831721_208474cuda3std3__45__cpo4cendE:
	.zero		1
	.type		_ZN40_INTERNAL_e9905c86_4_k_cu_3a831721_208474cuda3std6ranges3__45__cpo4swapE,@object
	.size		_ZN40_INTERNAL_e9905c86_4_k_cu_3a831721_208474cuda3std6ranges3__45__cpo4swapE,(.L_8 - _ZN40_INTERNAL_e9905c86_4_k_cu_3a831721_208474cuda3std6ranges3__45__cpo4swapE)
_ZN40_INTERNAL_e9905c86_4_k_cu_3a831721_208474cuda3std6ranges3__45__cpo4swapE:
	.zero		1
.L_8:


//--------------------- .nv.constant0._ZN7cutlass13device_kernelINS_4gemm6kernel13GemmUniversalIN4cute5tupleIJiiiiEEENS1_10collective13CollectiveMmaINS1_34MainloopSm90TmaGmmaWarpSpecializedILi4ENS5_IJNS4_1CILi1EEESB_SB_EEENS1_35KernelTmaWarpSpecializedCooperativeEEENS5_IJNSA_ILi256EEESF_NSA_ILi32EEEEEENS_10bfloat16_tENS5_IJlSB_lEEESI_SJ_NS4_8TiledMMAINS4_8MMA_AtomIJNS4_4SM904GMMA28MMA_64x256x16_F32BF16BF16_SSILNSN_5MajorE0ELSP_0ELNSN_7ScaleInE1ELSQ_1EEEEEENS4_6LayoutINS5_IJNSA_ILi2EEESB_SB_EEENS5_IJSB_NSA_ILi0EEESW_EEEEENS5_IJNS4_10UnderscoreESZ_SZ_EEEEENS4_13SM90_TMA_LOADENS4_14ComposedLayoutINS4_7SwizzleILi2ELi4ELi3EEENS4_18smem_ptr_flag_bitsILi16EEENST_INS5_IJNSA_ILi8EEESG_EEENS5_IJSG_SB_EEEEEEEvNS4_8identityES12_S1C_vS1D_EENS_8epilogue10collective6detail29Sm90TmaWarpSpecializedAdapterINS1G_15DefaultEpilogueISI_SJ_SJ_NS1F_6thread17LinearCombinationISI_Li1EffLNS1K_9ScaleType4KindE0ELNS_15FloatRoundStyleE2ESI_EENS1_15EpilogueDefaultEEEEEvvEEEEvNT_6ParamsE --------------------------
	.section	.nv.constant0._ZN7cutlass13device_kernelINS_4gemm6kernel13GemmUniversalIN4cute5tupleIJiiiiEEENS1_10collective13CollectiveMmaINS1_34MainloopSm90TmaGmmaWarpSpecializedILi4ENS5_IJNS4_1CILi1EEESB_SB_EEENS1_35KernelTmaWarpSpecializedCooperativeEEENS5_IJNSA_ILi256EEESF_NSA_ILi32EEEEEENS_10bfloat16_tENS5_IJlSB_lEEESI_SJ_NS4_8TiledMMAINS4_8MMA_AtomIJNS4_4SM904GMMA28MMA_64x256x16_F32BF16BF16_SSILNSN_5MajorE0ELSP_0ELNSN_7ScaleInE1ELSQ_1EEEEEENS4_6LayoutINS5_IJNSA_ILi2EEESB_SB_EEENS5_IJSB_NSA_ILi0EEESW_EEEEENS5_IJNS4_10UnderscoreESZ_SZ_EEEEENS4_13SM90_TMA_LOADENS4_14ComposedLayoutINS4_7SwizzleILi2ELi4ELi3EEENS4_18smem_ptr_flag_bitsILi16EEENST_INS5_IJNSA_ILi8EEESG_EEENS5_IJSG_SB_EEEEEEEvNS4_8identityES12_S1C_vS1D_EENS_8epilogue10collective6detail29Sm90TmaWarpSpecializedAdapterINS1G_15DefaultEpilogueISI_SJ_SJ_NS1F_6thread17LinearCombinationISI_Li1EffLNS1K_9ScaleType4KindE0ELNS_15FloatRoundStyleE2ESI_EENS1_15EpilogueDefaultEEEEEvvEEEEvNT_6ParamsE,"a",@progbits
	.sectionflags	@""
	.align	4
.nv.constant0._ZN7cutlass13device_kernelINS_4gemm6kernel13GemmUniversalIN4cute5tupleIJiiiiEEENS1_10collective13CollectiveMmaINS1_34MainloopSm90TmaGmmaWarpSpecializedILi4ENS5_IJNS4_1CILi1EEESB_SB_EEENS1_35KernelTmaWarpSpecializedCooperativeEEENS5_IJNSA_ILi256EEESF_NSA_ILi32EEEEEENS_10bfloat16_tENS5_IJlSB_lEEESI_SJ_NS4_8TiledMMAINS4_8MMA_AtomIJNS4_4SM904GMMA28MMA_64x256x16_F32BF16BF16_SSILNSN_5MajorE0ELSP_0ELNSN_7ScaleInE1ELSQ_1EEEEEENS4_6LayoutINS5_IJNSA_ILi2EEESB_SB_EEENS5_IJSB_NSA_ILi0EEESW_EEEEENS5_IJNS4_10UnderscoreESZ_SZ_EEEEENS4_13SM90_TMA_LOADENS4_14ComposedLayoutINS4_7SwizzleILi2ELi4ELi3EEENS4_18smem_ptr_flag_bitsILi16EEENST_INS5_IJNSA_ILi8EEESG_EEENS5_IJSG_SB_EEEEEEEvNS4_8identityES12_S1C_vS1D_EENS_8epilogue10collective6detail29Sm90TmaWarpSpecializedAdapterINS1G_15DefaultEpilogueISI_SJ_SJ_NS1F_6thread17LinearCombinationISI_Li1EffLNS1K_9ScaleType4KindE0ELNS_15FloatRoundStyleE2ESI_EENS1_15EpilogueDefaultEEEEEvvEEEEvNT_6ParamsE:
	.zero		1664


//--------------------- SYMBOLS --------------------------

	.type		.nv.reservedSmem.offset0,@object
	.size		.nv.reservedSmem.offset0,0x4
	.type		__assertfail,@function
